def gluon_wgmma(
    a_ptr,
    b_ptr,
    c_ptr,
    M,
    N,
    K,
    stride_am,
    stride_bk,
    stride_cm,
    BLOCK_M: gl.constexpr,
    BLOCK_N: gl.constexpr,
    BLOCK_K: gl.constexpr,
    DTYPE: gl.constexpr,
    A_LAYOUT: gl.constexpr,
    B_LAYOUT: gl.constexpr,
    C_LAYOUT: gl.constexpr,
    B_SHAPE: gl.constexpr,
    TRANS_B: gl.constexpr,
    NUM_BUFFERS: gl.constexpr,
    NUM_WARPS: gl.constexpr,
):
    a_desc = tma.make_tensor_descriptor(
        a_ptr, [M, K], [stride_am, 1], [BLOCK_M, BLOCK_K], A_LAYOUT
    )
    b_desc = tma.make_tensor_descriptor(
        b_ptr,
        [N, K] if TRANS_B else [K, N],
        [stride_bk, 1],
        B_SHAPE,
        B_LAYOUT,
    )
    c_desc = tma.make_tensor_descriptor(
        c_ptr, [M, N], [stride_cm, 1], [BLOCK_M, BLOCK_N], C_LAYOUT
    )

    a_bufs = gl.allocate_shared_memory(
        DTYPE, [NUM_BUFFERS, BLOCK_M, BLOCK_K], A_LAYOUT
    )
    b_bufs = gl.allocate_shared_memory(DTYPE, [NUM_BUFFERS] + B_SHAPE, B_LAYOUT)

    pid_m = gl.program_id(0)
    pid_n = gl.program_id(1)
    off_m = pid_m * BLOCK_M
    off_n = pid_n * BLOCK_N

    mma_layout: gl.constexpr = pick_wgmma_layout(DTYPE, BLOCK_M, BLOCK_N, NUM_WARPS)
    acc = warpgroup_mma_init(
        gl.zeros((BLOCK_M, BLOCK_N), dtype=gl.float32, layout=mma_layout)
    )

    bars = gl.allocate_shared_memory(
        gl.int64, [NUM_BUFFERS, 1], mbarrier.MBarrierLayout()
    )
    for i in gl.static_range(NUM_BUFFERS):
        mbarrier.init(bars.index(i), count=1)
    idx = 0
    phase = 0

    for k in range(0, K, BLOCK_K):
        a = a_bufs.index(idx)
        b = b_bufs.index(idx)
        bar = bars.index(idx)
        mbarrier.expect(bar, a_desc.block_type.nbytes + b_desc.block_type.nbytes)
        tma.async_copy_global_to_shared(a_desc, [off_m, k], bar, a)
        tma.async_copy_global_to_shared(
            b_desc, [off_n, k] if TRANS_B else [k, off_n], bar, b
        )
        mbarrier.wait(bar, phase=phase)

        if TRANS_B:
            b = b.permute((1, 0))
        acc = warpgroup_mma_wait(num_outstanding=0, deps=(acc,))
        acc = warpgroup_mma(a, b, acc, is_async=True)

        idx += 1
        if idx == NUM_BUFFERS:
            idx = 0
            phase ^= 1

    acc = warpgroup_mma_wait(num_outstanding=0, deps=(acc,))
    for i in gl.static_range(NUM_BUFFERS):
        mbarrier.invalidate(bars.index(i))

    c_smem = gl.allocate_shared_memory(DTYPE, [BLOCK_M, BLOCK_N], C_LAYOUT)
    c_smem.store(acc.to(DTYPE))
    fence_async_shared()
    tma.async_copy_shared_to_global(c_desc, [off_m, off_n], c_smem)
    tma.store_wait(pendings=0)

# config = {"BLOCK_K": 128, "BLOCK_M": 128, "BLOCK_N": 128, "arch": "sm_90", "dtype": "fp16", "num_buffers": 3, "num_warps": 4, "trans_b": 1}
# arch = sm_90


// ===== COMPILED SASS (sm_90a) =====

	.target	sm_90a

	.elftype	@"ET_EXEC"


//--------------------- .note.nv.tkinfo           --------------------------
	.section	.note.nv.tkinfo,"",@"SHT_NOTE"
	.sectionflags	@"SHF_NOTE_NV_TKINFO"
	.tkinfo
        /*0018*/ 	.word	0x00000002
        /*0030*/ 	.string	""
        /*0030*/ 	.string	"ptxas"
        /*0030*/ 	.string	"Cuda compilation tools, release 13.0, V13.0.88"
        /*0030*/ 	.string	"Build cuda_13.0.r13.0/compiler.36424714_0"
        /*0030*/ 	.string	"-v  -suppress-debug-info  -lineinfo  -arch sm_90a "



//--------------------- .note.nv.cuinfo           --------------------------
	.section	.note.nv.cuinfo,"",@"SHT_NOTE"
	.sectionflags	@"SHF_NOTE_NV_CUINFO"
        /*0018*/ 	.short	0x0002
        /*001a*/ 	.short	0x005a
        /*001c*/ 	.short	0x0082
	.zero		2


//--------------------- .nv.info                  --------------------------
	.section	.nv.info,"",@"SHT_CUDA_INFO"
	.align	4


	//----- nvinfo : EIATTR_REGCOUNT
	.align		4
        /*0000*/ 	.byte	0x04, 0x2f
        /*0002*/ 	.short	(.L_1 - .L_0)
	.align		4
.L_0:
        /*0004*/ 	.word	index@(gluon_wgmma)
        /*0008*/ 	.word	0x0000009a


	//----- nvinfo : EIATTR_FRAME_SIZE
	.align		4
.L_1:
        /*000c*/ 	.byte	0x04, 0x11
        /*000e*/ 	.short	(.L_3 - .L_2)
	.align		4
.L_2:
        /*0010*/ 	.word	index@(gluon_wgmma)
        /*0014*/ 	.word	0x00000000


	//----- nvinfo : EIATTR_MIN_STACK_SIZE
	.align		4
.L_3:
        /*0018*/ 	.byte	0x04, 0x12
        /*001a*/ 	.short	(.L_5 - .L_4)
	.align		4
.L_4:
        /*001c*/ 	.word	index@(gluon_wgmma)
        /*0020*/ 	.word	0x00000000
.L_5:


//--------------------- .nv.compat                --------------------------
	.section	.nv.compat,"",@"SHT_CUDA_COMPAT_INFO"
	.align	4
        /*0000*/ 	.byte	0x02, 0x09, 0x01, 0x00, 0x02, 0x02, 0x04, 0x00, 0x02, 0x05, 0x05, 0x00, 0x03, 0x07, 0x01, 0x01
        /*0010*/ 	.byte	0x02, 0x03, 0x03, 0x00, 0x02, 0x06, 0x01, 0x00, 0x04, 0x0b, 0x08, 0x00, 0x00, 0x00, 0x00, 0x00
        /*0020*/ 	.byte	0x00, 0x00, 0x00, 0x00


//--------------------- .nv.info.gluon_wgmma      --------------------------
	.section	.nv.info.gluon_wgmma,"",@"SHT_CUDA_INFO"
	.sectionflags	@""
	.align	4


	//----- nvinfo : EIATTR_CUDA_API_VERSION
	.align		4
        /*0000*/ 	.byte	0x04, 0x37
        /*0002*/ 	.short	(.L_7 - .L_6)
.L_6:
        /*0004*/ 	.word	0x00000082


	//----- nvinfo : EIATTR_KPARAM_INFO
	.align		4
.L_7:
        /*0008*/ 	.byte	0x04, 0x17
        /*000a*/ 	.short	(.L_9 - .L_8)
.L_8:
        /*000c*/ 	.word	0x00000000
        /*0010*/ 	.short	0x000a
        /*0012*/ 	.short	0x0048
        /*0014*/ 	.byte	0x00, 0xf4, 0x21, 0x00


	//----- nvinfo : EIATTR_KPARAM_INFO
	.align		4
.L_9:
        /*0018*/ 	.byte	0x04, 0x17
        /*001a*/ 	.short	(.L_11 - .L_10)
.L_10:
        /*001c*/ 	.word	0x00000000
        /*0020*/ 	.short	0x0009
        /*0022*/ 	.short	0x0040
        /*0024*/ 	.byte	0x00, 0xf4, 0x21, 0x00


	//----- nvinfo : EIATTR_KPARAM_INFO
	.align		4
.L_11:
        /*0028*/ 	.byte	0x04, 0x17
        /*002a*/ 	.short	(.L_13 - .L_12)
.L_12:
        /*002c*/ 	.word	0x00000000
        /*0030*/ 	.short	0x0008
        /*0032*/ 	.short	0x0038
        /*0034*/ 	.byte	0x00, 0xf0, 0x21, 0x00


	//----- nvinfo : EIATTR_KPARAM_INFO
	.align		4
.L_13:
        /*0038*/ 	.byte	0x04, 0x17
        /*003a*/ 	.short	(.L_15 - .L_14)
.L_14:
        /*003c*/ 	.word	0x00000000
        /*0040*/ 	.short	0x0007
        /*0042*/ 	.short	0x0030
        /*0044*/ 	.byte	0x00, 0xf0, 0x21, 0x00


	//----- nvinfo : EIATTR_KPARAM_INFO
	.align		4
.L_15:
        /*0048*/ 	.byte	0x04, 0x17
        /*004a*/ 	.short	(.L_17 - .L_16)
.L_16:
        /*004c*/ 	.word	0x00000000
        /*0050*/ 	.short	0x0006
        /*0052*/ 	.short	0x0028
        /*0054*/ 	.byte	0x00, 0xf0, 0x21, 0x00


	//----- nvinfo : EIATTR_KPARAM_INFO
	.align		4
.L_17:
        /*0058*/ 	.byte	0x04, 0x17
        /*005a*/ 	.short	(.L_19 - .L_18)
.L_18:
        /*005c*/ 	.word	0x00000000
        /*0060*/ 	.short	0x0005
        /*0062*/ 	.short	0x0020
        /*0064*/ 	.byte	0x00, 0xf0, 0x11, 0x00


	//----- nvinfo : EIATTR_KPARAM_INFO
	.align		4
.L_19:
        /*0068*/ 	.byte	0x04, 0x17
        /*006a*/ 	.short	(.L_21 - .L_20)
.L_20:
        /*006c*/ 	.word	0x00000000
        /*0070*/ 	.short	0x0004
        /*0072*/ 	.short	0x001c
        /*0074*/ 	.byte	0x00, 0xf0, 0x11, 0x00


	//----- nvinfo : EIATTR_KPARAM_INFO
	.align		4
.L_21:
        /*0078*/ 	.byte	0x04, 0x17
        /*007a*/ 	.short	(.L_23 - .L_22)
.L_22:
        /*007c*/ 	.word	0x00000000
        /*0080*/ 	.short	0x0003
        /*0082*/ 	.short	0x0018
        /*0084*/ 	.byte	0x00, 0xf0, 0x11, 0x00


	//----- nvinfo : EIATTR_KPARAM_INFO
	.align		4
.L_23:
        /*0088*/ 	.byte	0x04, 0x17
        /*008a*/ 	.short	(.L_25 - .L_24)
.L_24:
        /*008c*/ 	.word	0x00000000
        /*0090*/ 	.short	0x0002
        /*0092*/ 	.short	0x0010
        /*0094*/ 	.byte	0x00, 0xf4, 0x21, 0x00


	//----- nvinfo : EIATTR_KPARAM_INFO
	.align		4
.L_25:
        /*0098*/ 	.byte	0x04, 0x17
        /*009a*/ 	.short	(.L_27 - .L_26)
.L_26:
        /*009c*/ 	.word	0x00000000
        /*00a0*/ 	.short	0x0001
        /*00a2*/ 	.short	0x0008
        /*00a4*/ 	.byte	0x00, 0xf4, 0x21, 0x00


	//----- nvinfo : EIATTR_KPARAM_INFO
	.align		4
.L_27:
        /*00a8*/ 	.byte	0x04, 0x17
        /*00aa*/ 	.short	(.L_29 - .L_28)
.L_28:
        /*00ac*/ 	.word	0x00000000
        /*00b0*/ 	.short	0x0000
        /*00b2*/ 	.short	0x0000
        /*00b4*/ 	.byte	0x00, 0xf4, 0x21, 0x00


	//----- nvinfo : EIATTR_SPARSE_MMA_MASK
	.align		4
.L_29:
        /*00b8*/ 	.byte	0x03, 0x50
        /*00ba*/ 	.short	0x0000


	//----- nvinfo : EIATTR_MAXREG_COUNT
	.align		4
        /*00bc*/ 	.byte	0x03, 0x1b
        /*00be*/ 	.short	0x00ff


	//----- nvinfo : EIATTR_NUM_BARRIERS
	.align		4
        /*00c0*/ 	.byte	0x02, 0x4c
        /*00c2*/ 	.byte	0x01
	.zero		1


	//----- nvinfo : EIATTR_MERCURY_ISA_VERSION
	.align		4
        /*00c4*/ 	.byte	0x03, 0x5f
        /*00c6*/ 	.short	0x0101


	//----- nvinfo : EIATTR_INT_WARP_WIDE_INSTR_OFFSETS
	.align		4
        /*00c8*/ 	.byte	0x04, 0x31
        /*00ca*/ 	.short	(.L_31 - .L_30)


	//   ....[0]....
.L_30:
        /*00cc*/ 	.word	0x00001320


	//   ....[1]....
        /*00d0*/ 	.word	0x00001340


	//   ....[2]....
        /*00d4*/ 	.word	0x00001350


	//   ....[3]....
        /*00d8*/ 	.word	0x00001430


	//   ....[4]....
        /*00dc*/ 	.word	0x00001d60


	//   ....[5]....
        /*00e0*/ 	.word	0x00001d70


	//   ....[6]....
        /*00e4*/ 	.word	0x00001e00


	//   ....[7]....
        /*00e8*/ 	.word	0x00001e10


	//   ....[8]....
        /*00ec*/ 	.word	0x00002440


	//   ....[9]....
        /*00f0*/ 	.word	0x00002460


	//----- nvinfo : EIATTR_COOP_GROUP_MASK_REGIDS
	.align		4
.L_31:
        /*00f4*/ 	.byte	0x04, 0x29
        /*00f6*/ 	.short	(.L_33 - .L_32)


	//   ....[0]....
.L_32:
        /*00f8*/ 	.word	0xffffffff


	//   ....[1]....
        /*00fc*/ 	.word	0xffffffff


	//   ....[2]....
        /*0100*/ 	.word	0xffffffff


	//----- nvinfo : EIATTR_COOP_GROUP_INSTR_OFFSETS
	.align		4
.L_33:
        /*0104*/ 	.byte	0x04, 0x28
        /*0106*/ 	.short	(.L_35 - .L_34)


	//   ....[0]....
.L_34:
        /*0108*/ 	.word	0x00000160


	//   ....[1]....
        /*010c*/ 	.word	0x00000700


	//   ....[2]....
        /*0110*/ 	.word	0x00000cf0


	//----- nvinfo : EIATTR_MBARRIER_INSTR_OFFSETS
	.align		4
.L_35:
        /*0114*/ 	.byte	0x04, 0x39
        /*0116*/ 	.short	(.L_37 - .L_36)


	//   ....[0]....
.L_36:
        /*0118*/ 	.word	0x000014b0
        /*011c*/ 	.word	0x000000ff
        /*0120*/ 	.word	0x00030000
        /*0124*/ 	.short	0x0100
        /*0126*/ 	.byte	0x38
	.zero		1


	//   ....[1]....
        /*0128*/ 	.word	0x00001640
        /*012c*/ 	.word	0x000000ff
        /*0130*/ 	.word	0x00030008
        /*0134*/ 	.short	0x0100
        /*0136*/ 	.byte	0x38
	.zero		1


	//   ....[2]....
        /*0138*/ 	.word	0x000017d0
        /*013c*/ 	.word	0x000000ff
        /*0140*/ 	.word	0x00030010
        /*0144*/ 	.short	0x0100
        /*0146*/ 	.byte	0x38
	.zero		1


	//   ....[3]....
        /*0148*/ 	.word	0x00001ef0
        /*014c*/ 	.word	0x000000ff
        /*0150*/ 	.word	0x00030000
        /*0154*/ 	.short	0x010a
        /*0156*/ 	.byte	0x16
	.zero		1


	//   ....[4]....
        /*0158*/ 	.word	0x000023c0
        /*015c*/ 	.word	0x000000ff
        /*0160*/ 	.word	0x00030000
        /*0164*/ 	.short	0x0108
        /*0166*/ 	.byte	0x38
	.zero		1


	//   ....[5]....
        /*0168*/ 	.word	0x00002500
        /*016c*/ 	.word	0x000000ff
        /*0170*/ 	.word	0x00030008
        /*0174*/ 	.short	0x0108
        /*0176*/ 	.byte	0x38
	.zero		1


	//   ....[6]....
        /*0178*/ 	.word	0x000025f0
        /*017c*/ 	.word	0x000000ff
        /*0180*/ 	.word	0x00030010
        /*0184*/ 	.short	0x0108
        /*0186*/ 	.byte	0x38
	.zero		1


	//   ....[7]....
        /*0188*/ 	.word	0x000029f0
        /*018c*/ 	.word	0x000000ff
        /*0190*/ 	.word	0x00030000
        /*0194*/ 	.short	0x010a
        /*0196*/ 	.byte	0x16
	.zero		1


	//----- nvinfo : EIATTR_NUM_MBARRIERS
	.align		4
.L_37:
        /*0198*/ 	.byte	0x03, 0x38
        /*019a*/ 	.short	0x0003


	//----- nvinfo : EIATTR_EXIT_INSTR_OFFSETS
	.align		4
        /*019c*/ 	.byte	0x04, 0x1c
        /*019e*/ 	.short	(.L_39 - .L_38)


	//   ....[0]....
.L_38:
        /*01a0*/ 	.word	0x000029e0


	//----- nvinfo : EIATTR_REQNTID
	.align		4
.L_39:
        /*01a4*/ 	.byte	0x04, 0x10
        /*01a6*/ 	.short	(.L_41 - .L_40)
.L_40:
        /*01a8*/ 	.word	0x00000080
        /*01ac*/ 	.word	0x00000001
        /*01b0*/ 	.word	0x00000001


	//----- nvinfo : EIATTR_CRS_STACK_SIZE
	.align		4
.L_41:
        /*01b4*/ 	.byte	0x04, 0x1e
        /*01b6*/ 	.short	(.L_43 - .L_42)
.L_42:
        /*01b8*/ 	.word	0x00000000


	//----- nvinfo : EIATTR_CBANK_PARAM_SIZE
	.align		4
.L_43:
        /*01bc*/ 	.byte	0x03, 0x19
        /*01be*/ 	.short	0x0050


	//----- nvinfo : EIATTR_PARAM_CBANK
	.align		4
        /*01c0*/ 	.byte	0x04, 0x0a
        /*01c2*/ 	.short	(.L_45 - .L_44)
	.align		4
.L_44:
        /*01c4*/ 	.word	index@(.nv.constant0.gluon_wgmma)
        /*01c8*/ 	.short	0x0210
        /*01ca*/ 	.short	0x0050


	//----- nvinfo : EIATTR_SW_WAR
	.align		4
.L_45:
        /*01cc*/ 	.byte	0x04, 0x36
        /*01ce*/ 	.short	(.L_47 - .L_46)
.L_46:
        /*01d0*/ 	.word	0x00000008
.L_47:


//--------------------- .nv.callgraph             --------------------------
	.section	.nv.callgraph,"",@"SHT_CUDA_CALLGRAPH"
	.align	4
	.sectionentsize	8
	.align		4
        /*0000*/ 	.word	0x00000000
	.align		4
        /*0004*/ 	.word	0xffffffff
	.align		4
        /*0008*/ 	.word	0x00000000
	.align		4
        /*000c*/ 	.word	0xfffffffe
	.align		4
        /*0010*/ 	.word	0x00000000
	.align		4
        /*0014*/ 	.word	0xfffffffd
	.align		4
        /*0018*/ 	.word	0x00000000
	.align		4
        /*001c*/ 	.word	0xfffffffc


//--------------------- .text.gluon_wgmma         --------------------------
	.section	.text.gluon_wgmma,"ax",@progbits
	.align	128
        .global         gluon_wgmma
        .type           gluon_wgmma,@function
        .size           gluon_wgmma,(.L_x_52 - gluon_wgmma)
        .other          gluon_wgmma,@"STO_CUDA_ENTRY STV_DEFAULT"
gluon_wgmma:
.text.gluon_wgmma:
[----:B------:R-:W-:Y:S01]  /*0000*/  LDC R1, c[0x0][0x28] ;  /* 0x00000a00ff017b82 */ /* 0x000fe20000000800 */
[----:B------:R-:W1:Y:S07]  /*0010*/  S2R R0, SR_TID.X ;  /* 0x0000000000007919 */ /* 0x000e6e0000002100 */
[----:B------:R-:W2:Y:S01]  /*0020*/  S2UR UR4, SR_CgaCtaId ;  /* 0x00000000000479c3 */ /* 0x000ea20000008800 */
[----:B------:R-:W-:Y:S01]  /*0030*/  UMOV UR56, 0x400 ;  /* 0x0000040000387882 */ /* 0x000fe20000000000 */
[----:B------:R-:W-:Y:S01]  /*0040*/  ULDC UR6, c[0x0][0xc] ;  /* 0x0000030000067ab9 */ /* 0x000fe20000000800 */
[----:B------:R-:W-:Y:S01]  /*0050*/  ULDC.64 UR48, c[0x0][0x250] ;  /* 0x0000940000307ab9 */ /* 0x000fe20000000a00 */
[----:B------:R-:W-:Y:S01]  /*0060*/  UMOV UR55, URZ ;  /* 0x0000003f00377c82 */ /* 0x000fe20008000000 */
[----:B------:R-:W-:Y:S03]  /*0070*/  BSSY B0, `(.L_x_0) ;  /* 0x000001e000007945 */ /* 0x000fe60003800000 */
[----:B------:R-:W3:Y:S08]  /*0080*/  LDC R6, c[0x0][0x228] ;  /* 0x00008a00ff067b82 */ /* 0x000ef00000000800 */
[----:B------:R-:W4:Y:S08]  /*0090*/  LDC R13, c[0x0][0x230] ;  /* 0x00008c00ff0d7b82 */ /* 0x000f300000000800 */
[----:B------:R-:W-:Y:S01]  /*00a0*/  S2UR UR50, SR_CTAID.Y ;  /* 0x00000000003279c3 */ /* 0x000fe20000002600 */
[----:B--2---:R-:W-:-:S03]  /*00b0*/  ULEA UR56, UR4, UR56, 0x18 ;  /* 0x0000003804387291 */ /* 0x004fc6000f8ec03f */
[----:B------:R-:W-:Y:S01]  /*00c0*/  ULDC UR4, c[0x0][0x10] ;  /* 0x0000040000047ab9 */ /* 0x000fe20000000800 */
[----:B-1----:R-:W-:-:S03]  /*00d0*/  LOP3.LUT R2, R0, 0x7f, RZ, 0xc0, !PT ;  /* 0x0000007f00027812 */ /* 0x002fc600078ec0ff */
[----:B------:R-:W1:Y:S01]  /*00e0*/  S2UR UR5, SR_CTAID.Z ;  /* 0x00000000000579c3 */ /* 0x000e620000002700 */
[----:B---3--:R-:W-:Y:S01]  /*00f0*/  VIADD R6, R6, 0xffffffff ;  /* 0xffffffff06067836 */ /* 0x008fe20000000000 */
[C---:B------:R-:W-:Y:S02]  /*0100*/  ISETP.GE.U32.AND P0, PT, R2.reuse, 0x20, PT ;  /* 0x000000200200780c */ /* 0x040fe40003f06070 */
[C---:B------:R-:W-:Y:S02]  /*0110*/  ISETP.NE.U32.AND P2, PT, R2.reuse, RZ, PT ;  /* 0x000000ff0200720c */ /* 0x040fe40003f45070 */
[----:B------:R-:W-:Y:S02]  /*0120*/  LEA R12, R2, UR56, 0x2 ;  /* 0x00000038020c7c11 */ /* 0x000fe4000f8e10ff */
[----:B------:R-:W2:Y:S01]  /*0130*/  S2UR UR51, SR_CTAID.X ;  /* 0x00000000003379c3 */ /* 0x000ea20000002500 */
[----:B----4-:R-:W-:-:S06]  /*0140*/  VIADD R9, R13, 0xffffffff ;  /* 0xffffffff0d097836 */ /* 0x010fcc0000000000 */
[----:B------:R3:W-:Y:S01]  /*0150*/  @!P0 STS [R12], RZ ;  /* 0x000000ff0c008388 */ /* 0x0007e20000000800 */
[----:B------:R-:W-:-:S03]  /*0160*/  NOP ;  /* 0x0000000000007918 */ /* 0x000fc60000000000 */
[----:B------:R3:W-:Y:S01]  /*0170*/  @!P2 STS [UR56+0x24], R6 ;  /* 0x00002406ff00a988 */ /* 0x0007e20008000838 */
[----:B-1----:R-:W-:-:S03]  /*0180*/  UIMAD UR4, UR5, UR4, UR50 ;  /* 0x00000004050472a4 */ /* 0x002fc6000f8e0232 */
[----:B------:R3:W-:Y:S01]  /*0190*/  @!P2 STS [UR56+0x20], R9 ;  /* 0x00002009ff00a988 */ /* 0x0007e20008000838 */
[----:B--2---:R-:W-:-:S04]  /*01a0*/  UIMAD UR4, UR4, UR6, UR51 ;  /* 0x00000006040472a4 */ /* 0x004fc8000f8e0233 */
[----:B------:R-:W-:-:S04]  /*01b0*/  UIMAD UR8, UR4, 0x180, URZ ;  /* 0x00000180040878a4 */ /* 0x000fc8000f8e023f */
[----:B------:R-:W-:-:S04]  /*01c0*/  UIADD3 UR4, UP0, UR8, UR48, URZ ;  /* 0x0000003008047290 */ /* 0x000fc8000ff1e03f */
[----:B------:R-:W-:Y:S01]  /*01d0*/  ULEA.HI.X.SX32 UR5, UR8, UR49, 0x1, UP0 ;  /* 0x0000003108057291 */ /* 0x000fe200080f0e3f */
[----:B---3--:R-:W-:Y:S11]  /*01e0*/  @P2 BRA `(.L_x_1) ;  /* 0x0000000000182947 */ /* 0x008ff60003800000 */
[----:B------:R-:W1:Y:S01]  /*01f0*/  LDS R3, [UR56+0x8] ;  /* 0x00000838ff037984 */ /* 0x000e620008000800 */
[----:B------:R-:W2:Y:S01]  /*0200*/  LDC.64 R10, c[0x0][0x210] ;  /* 0x00008400ff0a7b82 */ /* 0x000ea20000000a00 */
[----:B------:R-:W-:Y:S02]  /*0210*/  IMAD.MOV.U32 R4, RZ, RZ, 0x70 ;  /* 0x00000070ff047424 */ /* 0x000fe400078e00ff */
[----:B--2---:R2:W-:Y:S03]  /*0220*/  STS.64 [UR56], R10 ;  /* 0x0000000aff007988 */ /* 0x0045e60008000a38 */
[----:B-1----:R-:W-:-:S05]  /*0230*/  LOP3.LUT R3, R3, 0x10, R4, 0xd8, !PT ;  /* 0x0000001003037812 */ /* 0x002fca00078ed804 */
[----:B------:R2:W-:Y:S02]  /*0240*/  STS [UR56+0x8], R3 ;  /* 0x00000803ff007988 */ /* 0x0005e40008000838 */
.L_x_1:
[----:B------:R-:W-:Y:S05]  /*0250*/  BSYNC B0 ;  /* 0x0000000000007941 */ /* 0x000fea0003800000 */
.L_x_0:
[----:B------:R-:W-:Y:S04]  /*0260*/  BSSY B0, `(.L_x_2) ;  /* 0x000000a000007945 */ /* 0x000fe80003800000 */
[----:B------:R-:W-:Y:S05]  /*0270*/  @P2 BRA `(.L_x_3) ;  /* 0x0000000000202947 */ /* 0x000fea0003800000 */
[----:B--2---:R-:W1:Y:S01]  /*0280*/  LDS R3, [UR56+0x34] ;  /* 0x00003438ff037984 */ /* 0x004e620008000800 */
[----:B------:R-:W-:Y:S02]  /*0290*/  IMAD.MOV.U32 R4, RZ, RZ, 0x3f000000 ;  /* 0x3f000000ff047424 */ /* 0x000fe400078e00ff */
[----:B------:R-:W-:Y:S01]  /*02a0*/  @!P2 IMAD.MOV.U32 R5, RZ, RZ, 0x7f ;  /* 0x0000007fff05a424 */ /* 0x000fe200078e00ff */
[----:B------:R-:W2:Y:S02]  /*02b0*/  @!P2 LDS R8, [UR56+0x38] ;  /* 0x00003838ff08a984 */ /* 0x000ea40008000800 */
[----:B-1----:R-:W-:Y:S02]  /*02c0*/  LOP3.LUT R3, R3, 0xff000000, R4, 0xb8, !PT ;  /* 0xff00000003037812 */ /* 0x002fe400078eb804 */
[----:B--2---:R-:W-:-:S03]  /*02d0*/  @!P2 LOP3.LUT R4, R8, 0xff, R5, 0xb8, !PT ;  /* 0x000000ff0804a812 */ /* 0x004fc600078eb805 */
[----:B------:R1:W-:Y:S04]  /*02e0*/  STS [UR56+0x34], R3 ;  /* 0x00003403ff007988 */ /* 0x0003e80008000838 */
[----:B------:R1:W-:Y:S02]  /*02f0*/  @!P2 STS [UR56+0x38], R4 ;  /* 0x00003804ff00a988 */ /* 0x0003e40008000838 */
.L_x_3:
[----:B------:R-:W-:Y:S05]  /*0300*/  BSYNC B0 ;  /* 0x0000000000007941 */ /* 0x000fea0003800000 */
.L_x_2:
[----:B------:R-:W-:Y:S04]  /*0310*/  BSSY B0, `(.L_x_4) ;  /* 0x000000e000007945 */ /* 0x000fe80003800000 */
[----:B------:R-:W-:Y:S05]  /*0320*/  @P2 BRA `(.L_x_5) ;  /* 0x0000000000302947 */ /* 0x000fea0003800000 */
[----:B-1----:R-:W1:Y:S01]  /*0330*/  LDS R4, [UR56+0x34] ;  /* 0x00003438ff047984 */ /* 0x002e620008000800 */
[----:B--2---:R-:W2:Y:S03]  /*0340*/  LDC.64 R10, c[0x0][0x238] ;  /* 0x00008e00ff0a7b82 */ /* 0x004ea60000000a00 */
[----:B------:R-:W3:Y:S01]  /*0350*/  LDS R3, [UR56+0x1c] ;  /* 0x00001c38ff037984 */ /* 0x000ee20008000800 */
[C---:B--2---:R-:W-:Y:S01]  /*0360*/  SHF.L.U64.HI R8, R10.reuse, 0x1, R11 ;  /* 0x000000010a087819 */ /* 0x044fe2000001020b */
[----:B------:R-:W-:-:S03]  /*0370*/  IMAD.SHL.U32 R5, R10, 0x2, RZ ;  /* 0x000000020a057824 */ /* 0x000fc600078e00ff */
[--C-:B------:R-:W-:Y:S02]  /*0380*/  SHF.R.U32.HI R10, RZ, 0x4, R8.reuse ;  /* 0x00000004ff0a7819 */ /* 0x100fe40000011608 */
[----:B------:R-:W-:-:S05]  /*0390*/  SHF.R.U64 R5, R5, 0x4, R8 ;  /* 0x0000000405057819 */ /* 0x000fca0000001208 */
[----:B------:R4:W-:Y:S01]  /*03a0*/  STS [UR56+0xc], R5 ;  /* 0x00000c05ff007988 */ /* 0x0009e20008000838 */
[----:B-1----:R-:W-:Y:S02]  /*03b0*/  LOP3.LUT R4, R4, 0x7, RZ, 0xb8, !PT ;  /* 0x0000000704047812 */ /* 0x002fe400078eb8ff */
[----:B---3--:R-:W-:-:S03]  /*03c0*/  LOP3.LUT R3, R3, 0xf, R10, 0xb8, !PT ;  /* 0x0000000f03037812 */ /* 0x008fc600078eb80a */
[----:B------:R4:W-:Y:S04]  /*03d0*/  STS [UR56+0x34], R4 ;  /* 0x00003404ff007988 */ /* 0x0009e80008000838 */
[----:B------:R4:W-:Y:S02]  /*03e0*/  STS [UR56+0x1c], R3 ;  /* 0x00001c03ff007988 */ /* 0x0009e40008000838 */
.L_x_5:
[----:B------:R-:W-:Y:S05]  /*03f0*/  BSYNC B0 ;  /* 0x0000000000007941 */ /* 0x000fea0003800000 */
.L_x_4:
[----:B------:R-:W-:Y:S04]  /*0400*/  BSSY B1, `(.L_x_6) ;  /* 0x000001a000017945 */ /* 0x000fe80003800000 */
[----:B------:R-:W-:Y:S04]  /*0410*/  BSSY B0, `(.L_x_7) ;  /* 0x0000015000007945 */ /* 0x000fe80003800000 */
[----:B------:R-:W-:Y:S05]  /*0420*/  @P2 BRA `(.L_x_8) ;  /* 0x0000000000202947 */ /* 0x000fea0003800000 */
[----:B-12-4-:R-:W1:Y:S02]  /*0430*/  LDS R3, [UR56+0x34] ;  /* 0x00003438ff037984 */ /* 0x016e640008000800 */
[----:B-1----:R-:W-:-:S05]  /*0440*/  LOP3.LUT R3, R3, 0x38, RZ, 0xb8, !PT ;  /* 0x0000003803037812 */ /* 0x002fca00078eb8ff */
[----:B------:R1:W-:Y:S01]  /*0450*/  STS [UR56+0x34], R3 ;  /* 0x00003403ff007988 */ /* 0x0003e20008000838 */
[----:B------:R-:W-:Y:S05]  /*0460*/  @P2 BRA `(.L_x_9) ;  /* 0x0000000000202947 */ /* 0x000fea0003800000 */
[----:B-1----:R-:W1:Y:S01]  /*0470*/  LDS R3, [UR56+0x8] ;  /* 0x00000838ff037984 */ /* 0x002e620008000800 */
[----:B------:R-:W-:-:S05]  /*0480*/  IMAD.MOV.U32 R4, RZ, RZ, 0x780 ;  /* 0x00000780ff047424 */ /* 0x000fca00078e00ff */
[----:B-1----:R-:W-:-:S05]  /*0490*/  LOP3.LUT R3, R3, 0x300, R4, 0xd8, !PT ;  /* 0x0000030003037812 */ /* 0x002fca00078ed804 */
[----:B------:R3:W-:Y:S02]  /*04a0*/  STS [UR56+0x8], R3 ;  /* 0x00000803ff007988 */ /* 0x0007e40008000838 */
.L_x_8:
[----:B------:R-:W-:Y:S05]  /*04b0*/  @P2 BRA `(.L_x_10) ;  /* 0x0000000000282947 */ /* 0x000fea0003800000 */
[----:B-1234-:R-:W1:Y:S02]  /*04c0*/  LDS R3, [UR56+0x8] ;  /* 0x00000838ff037984 */ /* 0x01ee640008000800 */
[----:B-1----:R-:W-:-:S05]  /*04d0*/  LOP3.LUT R3, R3, 0x1800, RZ, 0xb8, !PT ;  /* 0x0000180003037812 */ /* 0x002fca00078eb8ff */
[----:B------:R2:W-:Y:S02]  /*04e0*/  STS [UR56+0x8], R3 ;  /* 0x00000803ff007988 */ /* 0x0005e40008000838 */
.L_x_9:
[----:B------:R-:W-:Y:S05]  /*04f0*/  @P2 BREAK B0 ;  /* 0x0000000000002942 */ /* 0x000fea0003800000 */
[----:B------:R-:W-:Y:S05]  /*0500*/  @P2 BRA `(.L_x_11) ;  /* 0x0000000000242947 */ /* 0x000fea0003800000 */
[----:B------:R-:W3:Y:S01]  /*0510*/  LDS R4, [UR56+0x8] ;  /* 0x00000838ff047984 */ /* 0x000ee20008000800 */
[----:B-12---:R-:W-:-:S05]  /*0520*/  IMAD.MOV.U32 R3, RZ, RZ, 0x6000 ;  /* 0x00006000ff037424 */ /* 0x006fca00078e00ff */
[----:B---3--:R-:W-:-:S04]  /*0530*/  LOP3.LUT R3, R4, 0x6000, R3, 0xd8, !PT ;  /* 0x0000600004037812 */ /* 0x008fc800078ed803 */
[----:B------:R-:W-:-:S05]  /*0540*/  LOP3.LUT R3, R3, 0x400000, RZ, 0xb8, !PT ;  /* 0x0040000003037812 */ /* 0x000fca00078eb8ff */
[----:B------:R5:W-:Y:S02]  /*0550*/  STS [UR56+0x8], R3 ;  /* 0x00000803ff007988 */ /* 0x000be40008000838 */
.L_x_10:
[----:B------:R-:W-:Y:S05]  /*0560*/  BSYNC B0 ;  /* 0x0000000000007941 */ /* 0x000fea0003800000 */
.L_x_7:
[----:B-12345:R-:W1:Y:S02]  /*0570*/  @!P2 LDS R3, [UR56+0x8] ;  /* 0x00000838ff03a984 */ /* 0x03ee640008000800 */
[----:B-1----:R-:W-:-:S05]  /*0580*/  @!P2 LOP3.LUT R3, R3, 0x8000, RZ, 0xb8, !PT ;  /* 0x000080000303a812 */ /* 0x002fca00078eb8ff */
[----:B------:R3:W-:Y:S02]  /*0590*/  @!P2 STS [UR56+0x8], R3 ;  /* 0x00000803ff00a988 */ /* 0x0007e40008000838 */
.L_x_11:
[----:B------:R-:W-:Y:S05]  /*05a0*/  BSYNC B1 ;  /* 0x0000000000017941 */ /* 0x000fea0003800000 */
.L_x_6:
[----:B------:R-:W-:Y:S05]  /*05b0*/  WARPSYNC.ALL ;  /* 0x0000000000007948 */ /* 0x000fea0003800000 */
[----:B------:R-:W-:Y:S05]  /*05c0*/  @P0 BRA `(.L_x_12) ;  /* 0x0000000000280947 */ /* 0x000fea0003800000 */
[----:B-123--:R-:W1:Y:S01]  /*05d0*/  S2R R3, SR_LANEID ;  /* 0x0000000000037919 */ /* 0x00ee620000000000 */
[----:B------:R-:W-:Y:S05]  /*05e0*/  WARPSYNC.ALL ;  /* 0x0000000000007948 */ /* 0x000fea0003800000 */
[----:B-1----:R-:W-:-:S05]  /*05f0*/  IMAD.SHL.U32 R3, R3, 0x4, RZ ;  /* 0x0000000403037824 */ /* 0x002fca00078e00ff */
[----:B------:R-:W1:Y:S01]  /*0600*/  LDS R7, [R3+UR56] ;  /* 0x0000003803077984 */ /* 0x000e620008000800 */
[----:B------:R-:W-:-:S05]  /*0610*/  IADD3 R4, P1, R3, UR4, RZ ;  /* 0x0000000403047c10 */ /* 0x000fca000ff3e0ff */
[----:B------:R-:W-:-:S05]  /*0620*/  IMAD.X R5, RZ, RZ, UR5, P1 ;  /* 0x00000005ff057e24 */ /* 0x000fca00088e06ff */
[----:B-1----:R4:W5:Y:S01]  /*0630*/  ATOMG.E.EXCH.STRONG.GPU PT, RZ, [R4], R7 ;  /* 0x0000000704ff73a8 */ /* 0x00296200041ee100 */
[----:B------:R-:W-:-:S04]  /*0640*/  DEPBAR {5,4,3,2,1,0} ;  /* 0x0000003f0000791a */ /* 0x000fc80000000000 */
[----:B------:R4:W-:Y:S01]  /*0650*/  UTMACCTL.IV [UR4] ;  /* 0x00000000040079b9 */ /* 0x0009e20008000000 */
[----:B------:R-:W-:Y:S01]  /*0660*/  NOP ;  /* 0x0000000000007918 */ /* 0x000fe20000000000 */
.L_x_12:
[----:B------:R-:W-:Y:S05]  /*0670*/  @P0 BRA `(.L_x_13) ;  /* 0x00000000000c0947 */ /* 0x000fea0003800000 */
[----:B------:R0:W-:Y:S01]  /*0680*/  UTMACMDFLUSH ;  /* 0x00000000000079b7 */ /* 0x0001e20000000000 */
[----:B------:R-:W-:Y:S05]  /*0690*/  @P0 BRA `(.L_x_13) ;  /* 0x0000000000040947 */ /* 0x000fea0003800000 */
[----:B------:R-:W-:-:S04]  /*06a0*/  DEPBAR.LE SB0, 0x0 ;  /* 0x000080000000791a */ /* 0x000fc80000000000 */
.L_x_13:
[----:B------:R-:W-:Y:S05]  /*06b0*/  WARPSYNC.ALL ;  /* 0x0000000000007948 */ /* 0x000fea0003800000 */
[----:B-----5:R-:W-:Y:S06]  /*06c0*/  BAR.SYNC.DEFER_BLOCKING 0x0 ;  /* 0x0000000000007b1d */ /* 0x020fec0000010000 */
[----:B------:R-:W-:Y:S02]  /*06d0*/  BSSY B1, `(.L_x_14) ;  /* 0x000000b000017945 */ /* 0x000fe40003800000 */
[----:B------:R-:W-:Y:S06]  /*06e0*/  BAR.SYNC.DEFER_BLOCKING 0x0 ;  /* 0x0000000000007b1d */ /* 0x000fec0000010000 */
[----:B------:R5:W-:Y:S01]  /*06f0*/  @!P0 STS [R12], RZ ;  /* 0x000000ff0c008388 */ /* 0x000be20000000800 */
[----:B------:R-:W-:Y:S01]  /*0700*/  NOP ;  /* 0x0000000000007918 */ /* 0x000fe20000000000 */
[----:B------:R-:W-:Y:S05]  /*0710*/  @P2 BRA `(.L_x_15) ;  /* 0x0000000000182947 */ /* 0x000fea0003800000 */
[----:B-123--:R-:W1:Y:S01]  /*0720*/  LDS R3, [UR56+0x8] ;  /* 0x00000838ff037984 */ /* 0x00ee620008000800 */
[----:B------:R-:W2:Y:S01]  /*0730*/  LDC.64 R10, c[0x0][0x218] ;  /* 0x00008600ff0a7b82 */ /* 0x000ea20000000a00 */
[----:B----4-:R-:W-:Y:S02]  /*0740*/  IMAD.MOV.U32 R4, RZ, RZ, 0x70 ;  /* 0x00000070ff047424 */ /* 0x010fe400078e00ff */
[----:B--2---:R2:W-:Y:S03]  /*0750*/  STS.64 [UR56], R10 ;  /* 0x0000000aff007988 */ /* 0x0045e60008000a38 */
[----:B-1----:R-:W-:-:S05]  /*0760*/  LOP3.LUT R3, R3, 0x10, R4, 0xd8, !PT ;  /* 0x0000001003037812 */ /* 0x002fca00078ed804 */
[----:B------:R2:W-:Y:S02]  /*0770*/  STS [UR56+0x8], R3 ;  /* 0x00000803ff007988 */ /* 0x0005e40008000838 */
.L_x_15:
[----:B----4-:R-:W-:Y:S05]  /*0780*/  BSYNC B1 ;  /* 0x0000000000017941 */ /* 0x010fea0003800000 */
.L_x_14:
[----:B------:R-:W-:Y:S04]  /*0790*/  BSSY B2, `(.L_x_16) ;  /* 0x000000f000027945 */ /* 0x000fe80003800000 */
[----:B------:R-:W-:Y:S04]  /*07a0*/  BSSY B1, `(.L_x_17) ;  /* 0x000000c000017945 */ /* 0x000fe80003800000 */
[----:B------:R-:W-:Y:S05]  /*07b0*/  @P2 BRA `(.L_x_18) ;  /* 0x0000000000282947 */ /* 0x000fea0003800000 */
[----:B-123--:R-:W1:Y:S01]  /*07c0*/  LDS R3, [UR56+0x34] ;  /* 0x00003438ff037984 */ /* 0x00ee620008000800 */
[----:B------:R-:W-:Y:S01]  /*07d0*/  IMAD.MOV.U32 R4, RZ, RZ, 0x3f000000 ;  /* 0x3f000000ff047424 */ /* 0x000fe200078e00ff */
[----:B------:R-:W-:Y:S05]  /*07e0*/  @P2 BREAK B1 ;  /* 0x0000000000012942 */ /* 0x000fea0003800000 */
[----:B-1----:R-:W-:-:S05]  /*07f0*/  LOP3.LUT R3, R3, 0xff000000, R4, 0xb8, !PT ;  /* 0xff00000003037812 */ /* 0x002fca00078eb804 */
[----:B------:R1:W-:Y:S01]  /*0800*/  STS [UR56+0x34], R3 ;  /* 0x00003403ff007988 */ /* 0x0003e20008000838 */
[----:B------:R-:W-:Y:S05]  /*0810*/  @P2 BRA `(.L_x_19) ;  /* 0x0000000000182947 */ /* 0x000fea0003800000 */
[----:B-1----:R-:W1:Y:S01]  /*0820*/  LDS R3, [UR56+0x38] ;  /* 0x00003838ff037984 */ /* 0x002e620008000800 */
[----:B------:R-:W-:-:S05]  /*0830*/  IMAD.MOV.U32 R4, RZ, RZ, 0x7f ;  /* 0x0000007fff047424 */ /* 0x000fca00078e00ff */
[----:B-1----:R-:W-:-:S05]  /*0840*/  LOP3.LUT R3, R3, 0xff, R4, 0xb8, !PT ;  /* 0x000000ff03037812 */ /* 0x002fca00078eb804 */
[----:B------:R4:W-:Y:S02]  /*0850*/  STS [UR56+0x38], R3 ;  /* 0x00003803ff007988 */ /* 0x0009e40008000838 */
.L_x_18:
[----:B------:R-:W-:Y:S05]  /*0860*/  BSYNC B1 ;  /* 0x0000000000017941 */ /* 0x000fea0003800000 */
.L_x_17:
[----:B------:R1:W-:Y:S02]  /*0870*/  @!P2 STS [UR56+0x20], R9 ;  /* 0x00002009ff00a988 */ /* 0x0003e40008000838 */
.L_x_19:
[----:B------:R-:W-:Y:S05]  /*0880*/  BSYNC B2 ;  /* 0x0000000000027941 */ /* 0x000fea0003800000 */
.L_x_16:
[----:B------:R-:W-:Y:S05]  /*0890*/  WARPSYNC.ALL ;  /* 0x0000000000007948 */ /* 0x000fea0003800000 */
[----:B-1234-:R-:W1:Y:S01]  /*08a0*/  LDC R3, c[0x0][0x22c] ;  /* 0x00008b00ff037b82 */ /* 0x01ee620000000800 */
[----:B------:R-:W-:Y:S01]  /*08b0*/  BSSY B2, `(.L_x_20) ;  /* 0x0000010000027945 */ /* 0x000fe20003800000 */
[----:B-1----:R-:W-:-:S05]  /*08c0*/  VIADD R3, R3, 0xffffffff ;  /* 0xffffffff03037836 */ /* 0x002fca0000000000 */
[----:B------:R1:W-:Y:S01]  /*08d0*/  @!P2 STS [UR56+0x24], R3 ;  /* 0x00002403ff00a988 */ /* 0x0003e20008000838 */
[----:B------:R-:W-:Y:S05]  /*08e0*/  @P2 BRA `(.L_x_21) ;  /* 0x0000000000302947 */ /* 0x000fea0003800000 */
[----:B------:R-:W2:Y:S01]  /*08f0*/  LDS R5, [UR56+0x34] ;  /* 0x00003438ff057984 */ /* 0x000ea20008000800 */
[----:B------:R-:W3:Y:S03]  /*0900*/  LDC.64 R10, c[0x0][0x240] ;  /* 0x00009000ff0a7b82 */ /* 0x000ee60000000a00 */
[----:B------:R-:W4:Y:S01]  /*0910*/  LDS R4, [UR56+0x1c] ;  /* 0x00001c38ff047984 */ /* 0x000f220008000800 */
[C---:B---3--:R-:W-:Y:S01]  /*0920*/  SHF.L.U64.HI R8, R10.reuse, 0x1, R11 ;  /* 0x000000010a087819 */ /* 0x048fe2000001020b */
[----:B------:R-:W-:-:S03]  /*0930*/  IMAD.SHL.U32 R7, R10, 0x2, RZ ;  /* 0x000000020a077824 */ /* 0x000fc600078e00ff */
[--C-:B------:R-:W-:Y:S02]  /*0940*/  SHF.R.U32.HI R9, RZ, 0x4, R8.reuse ;  /* 0x00000004ff097819 */ /* 0x100fe40000011608 */
[----:B------:R-:W-:-:S05]  /*0950*/  SHF.R.U64 R7, R7, 0x4, R8 ;  /* 0x0000000407077819 */ /* 0x000fca0000001208 */
[----:B------:R3:W-:Y:S01]  /*0960*/  STS [UR56+0xc], R7 ;  /* 0x00000c07ff007988 */ /* 0x0007e20008000838 */
[----:B--2---:R-:W-:Y:S02]  /*0970*/  LOP3.LUT R5, R5, 0x7, RZ, 0xb8, !PT ;  /* 0x0000000705057812 */ /* 0x004fe400078eb8ff */
[----:B----4-:R-:W-:-:S03]  /*0980*/  LOP3.LUT R4, R4, 0xf, R9, 0xb8, !PT ;  /* 0x0000000f04047812 */ /* 0x010fc600078eb809 */
[----:B------:R3:W-:Y:S04]  /*0990*/  STS [UR56+0x34], R5 ;  /* 0x00003405ff007988 */ /* 0x0007e80008000838 */
[----:B------:R3:W-:Y:S02]  /*09a0*/  STS [UR56+0x1c], R4 ;  /* 0x00001c04ff007988 */ /* 0x0007e40008000838 */
.L_x_21:
[----:B------:R-:W-:Y:S05]  /*09b0*/  BSYNC B2 ;  /* 0x0000000000027941 */ /* 0x000fea0003800000 */
.L_x_20:
[----:B------:R-:W-:Y:S04]  /*09c0*/  BSSY B3, `(.L_x_22) ;  /* 0x000001a000037945 */ /* 0x000fe80003800000 */
[----:B------:R-:W-:Y:S04]  /*09d0*/  BSSY B2, `(.L_x_23) ;  /* 0x0000015000027945 */ /* 0x000fe80003800000 */
[----:B------:R-:W-:Y:S05]  /*09e0*/  @P2 BRA `(.L_x_24) ;  /* 0x0000000000202947 */ /* 0x000fea0003800000 */
[----:B---3--:R-:W2:Y:S02]  /*09f0*/  LDS R4, [UR56+0x34] ;  /* 0x00003438ff047984 */ /* 0x008ea40008000800 */
[----:B--2---:R-:W-:-:S05]  /*0a00*/  LOP3.LUT R4, R4, 0x38, RZ, 0xb8, !PT ;  /* 0x0000003804047812 */ /* 0x004fca00078eb8ff */
[----:B------:R2:W-:Y:S01]  /*0a10*/  STS [UR56+0x34], R4 ;  /* 0x00003404ff007988 */ /* 0x0005e20008000838 */
[----:B------:R-:W-:Y:S05]  /*0a20*/  @P2 BRA `(.L_x_25) ;  /* 0x0000000000202947 */ /* 0x000fea0003800000 */
[----:B--2---:R-:W2:Y:S01]  /*0a30*/  LDS R4, [UR56+0x8] ;  /* 0x00000838ff047984 */ /* 0x004ea20008000800 */
[----:B------:R-:W-:-:S05]  /*0a40*/  IMAD.MOV.U32 R5, RZ, RZ, 0x780 ;  /* 0x00000780ff057424 */ /* 0x000fca00078e00ff */
[----:B--2---:R-:W-:-:S05]  /*0a50*/  LOP3.LUT R4, R4, 0x300, R5, 0xd8, !PT ;  /* 0x0000030004047812 */ /* 0x004fca00078ed805 */
[----:B------:R2:W-:Y:S02]  /*0a60*/  STS [UR56+0x8], R4 ;  /* 0x00000804ff007988 */ /* 0x0005e40008000838 */
.L_x_24:
[----:B------:R-:W-:Y:S05]  /*0a70*/  @P2 BRA `(.L_x_26) ;  /* 0x0000000000282947 */ /* 0x000fea0003800000 */
[----:B--23--:R-:W2:Y:S02]  /*0a80*/  LDS R4, [UR56+0x8] ;  /* 0x00000838ff047984 */ /* 0x00cea40008000800 */
[----:B--2---:R-:W-:-:S05]  /*0a90*/  LOP3.LUT R4, R4, 0x1800, RZ, 0xb8, !PT ;  /* 0x0000180004047812 */ /* 0x004fca00078eb8ff */
[----:B------:R3:W-:Y:S02]  /*0aa0*/  STS [UR56+0x8], R4 ;  /* 0x00000804ff007988 */ /* 0x0007e40008000838 */
.L_x_25:
[----:B------:R-:W-:Y:S05]  /*0ab0*/  @P2 BREAK B2 ;  /* 0x0000000000022942 */ /* 0x000fea0003800000 */
[----:B------:R-:W-:Y:S05]  /*0ac0*/  @P2 BRA `(.L_x_27) ;  /* 0x0000000000242947 */ /* 0x000fea0003800000 */
[----:B--23--:R-:W2:Y:S01]  /*0ad0*/  LDS R4, [UR56+0x8] ;  /* 0x00000838ff047984 */ /* 0x00cea20008000800 */
[----:B------:R-:W-:-:S05]  /*0ae0*/  IMAD.MOV.U32 R5, RZ, RZ, 0x6000 ;  /* 0x00006000ff057424 */ /* 0x000fca00078e00ff */
[----:B--2---:R-:W-:-:S04]  /*0af0*/  LOP3.LUT R4, R4, 0x6000, R5, 0xd8, !PT ;  /* 0x0000600004047812 */ /* 0x004fc800078ed805 */
[----:B------:R-:W-:-:S05]  /*0b00*/  LOP3.LUT R4, R4, 0x400000, RZ, 0xb8, !PT ;  /* 0x0040000004047812 */ /* 0x000fca00078eb8ff */
[----:B------:R4:W-:Y:S02]  /*0b10*/  STS [UR56+0x8], R4 ;  /* 0x00000804ff007988 */ /* 0x0009e40008000838 */
.L_x_26:
[----:B------:R-:W-:Y:S05]  /*0b20*/  BSYNC B2 ;  /* 0x0000000000027941 */ /* 0x000fea0003800000 */
.L_x_23:
[----:B--234-:R-:W2:Y:S02]  /*0b30*/  @!P2 LDS R4, [UR56+0x8] ;  /* 0x00000838ff04a984 */ /* 0x01cea40008000800 */
[----:B--2---:R-:W-:-:S05]  /*0b40*/  @!P2 LOP3.LUT R4, R4, 0x8000, RZ, 0xb8, !PT ;  /* 0x000080000404a812 */ /* 0x004fca00078eb8ff */
[----:B------:R4:W-:Y:S02]  /*0b50*/  @!P2 STS [UR56+0x8], R4 ;  /* 0x00000804ff00a988 */ /* 0x0009e40008000838 */
.L_x_27:
[----:B------:R-:W-:Y:S05]  /*0b60*/  BSYNC B3 ;  /* 0x0000000000037941 */ /* 0x000fea0003800000 */
.L_x_22:
[----:B------:R-:W-:Y:S05]  /*0b70*/  WARPSYNC.ALL ;  /* 0x0000000000007948 */ /* 0x000fea0003800000 */
[----:B------:R-:W-:-:S04]  /*0b80*/  UIADD3 UR7, UR8, 0x80, URZ ;  /* 0x0000008008077890 */ /* 0x000fc8000fffe03f */
[----:B------:R-:W-:-:S04]  /*0b90*/  UIADD3 UR6, UP0, UR7, UR48, URZ ;  /* 0x0000003007067290 */ /* 0x000fc8000ff1e03f */
[----:B------:R-:W-:Y:S01]  /*0ba0*/  ULEA.HI.X.SX32 UR7, UR7, UR49, 0x1, UP0 ;  /* 0x0000003107077291 */ /* 0x000fe200080f0e3f */
[----:B------:R-:W-:Y:S11]  /*0bb0*/  @P0 BRA `(.L_x_28) ;  /* 0x0000000000280947 */ /* 0x000ff60003800000 */
[----:B--234-:R-:W2:Y:S01]  /*0bc0*/  S2R R4, SR_LANEID ;  /* 0x0000000000047919 */ /* 0x01cea20000000000 */
[----:B------:R-:W-:Y:S05]  /*0bd0*/  WARPSYNC.ALL ;  /* 0x0000000000007948 */ /* 0x000fea0003800000 */
[----:B--2---:R-:W-:-:S05]  /*0be0*/  IMAD.SHL.U32 R8, R4, 0x4, RZ ;  /* 0x0000000404087824 */ /* 0x004fca00078e00ff */
[----:B------:R-:W2:Y:S01]  /*0bf0*/  LDS R7, [R8+UR56] ;  /* 0x0000003808077984 */ /* 0x000ea20008000800 */
[----:B------:R-:W-:-:S05]  /*0c00*/  IADD3 R4, P1, R8, UR6, RZ ;  /* 0x0000000608047c10 */ /* 0x000fca000ff3e0ff */
[----:B------:R-:W-:-:S05]  /*0c10*/  IMAD.X R5, RZ, RZ, UR7, P1 ;  /* 0x00000007ff057e24 */ /* 0x000fca00088e06ff */
[----:B--2---:R2:W3:Y:S01]  /*0c20*/  ATOMG.E.EXCH.STRONG.GPU PT, RZ, [R4], R7 ;  /* 0x0000000704ff73a8 */ /* 0x0044e200041ee100 */
[----:B------:R-:W-:-:S04]  /*0c30*/  DEPBAR {5,4,3,2,1,0} ;  /* 0x0000003f0000791a */ /* 0x000fc80000000000 */
[----:B------:R2:W-:Y:S01]  /*0c40*/  UTMACCTL.IV [UR6] ;  /* 0x00000000060079b9 */ /* 0x0005e20008000000 */
[----:B------:R-:W-:Y:S01]  /*0c50*/  NOP ;  /* 0x0000000000007918 */ /* 0x000fe20000000000 */
.L_x_28:
[----:B------:R-:W-:Y:S05]  /*0c60*/  @P0 BRA `(.L_x_29) ;  /* 0x00000000000c0947 */ /* 0x000fea0003800000 */
[----:B------:R0:W-:Y:S01]  /*0c70*/  UTMACMDFLUSH ;  /* 0x00000000000079b7 */ /* 0x0001e20000000000 */
[----:B------:R-:W-:Y:S05]  /*0c80*/  @P0 BRA `(.L_x_29) ;  /* 0x0000000000040947 */ /* 0x000fea0003800000 */
[----:B------:R-:W-:-:S04]  /*0c90*/  DEPBAR.LE SB0, 0x0 ;  /* 0x000080000000791a */ /* 0x000fc80000000000 */
.L_x_29:
[----:B------:R-:W-:Y:S05]  /*0ca0*/  WARPSYNC.ALL ;  /* 0x0000000000007948 */ /* 0x000fea0003800000 */
[----:B---3--:R-:W-:Y:S06]  /*0cb0*/  BAR.SYNC.DEFER_BLOCKING 0x0 ;  /* 0x0000000000007b1d */ /* 0x008fec0000010000 */
[----:B------:R-:W-:Y:S02]  /*0cc0*/  BSSY B3, `(.L_x_30) ;  /* 0x000000b000037945 */ /* 0x000fe40003800000 */
[----:B------:R-:W-:Y:S06]  /*0cd0*/  BAR.SYNC.DEFER_BLOCKING 0x0 ;  /* 0x0000000000007b1d */ /* 0x000fec0000010000 */
[----:B------:R3:W-:Y:S01]  /*0ce0*/  @!P0 STS [R12], RZ ;  /* 0x000000ff0c008388 */ /* 0x0007e20000000800 */
[----:B------:R-:W-:Y:S01]  /*0cf0*/  NOP ;  /* 0x0000000000007918 */ /* 0x000fe20000000000 */
[----:B------:R-:W-:Y:S05]  /*0d00*/  @P2 BRA `(.L_x_31) ;  /* 0x0000000000182947 */ /* 0x000fea0003800000 */
[----:B--2-4-:R-:W2:Y:S01]  /*0d10*/  LDS R4, [UR56+0x8] ;  /* 0x00000838ff047984 */ /* 0x014ea20008000800 */
[----:B------:R-:W4:Y:S01]  /*0d20*/  LDC.64 R8, c[0x0][0x220] ;  /* 0x00008800ff087b82 */ /* 0x000f220000000a00 */
[----:B------:R-:W-:Y:S02]  /*0d30*/  IMAD.MOV.U32 R5, RZ, RZ, 0x70 ;  /* 0x00000070ff057424 */ /* 0x000fe400078e00ff */
[----:B----4-:R4:W-:Y:S03]  /*0d40*/  STS.64 [UR56], R8 ;  /* 0x00000008ff007988 */ /* 0x0109e60008000a38 */
[----:B--2---:R-:W-:-:S05]  /*0d50*/  LOP3.LUT R4, R4, 0x10, R5, 0xd8, !PT ;  /* 0x0000001004047812 */ /* 0x004fca00078ed805 */
[----:B------:R4:W-:Y:S02]  /*0d60*/  STS [UR56+0x8], R4 ;  /* 0x00000804ff007988 */ /* 0x0009e40008000838 */
.L_x_31:
[----:B--2---:R-:W-:Y:S05]  /*0d70*/  BSYNC B3 ;  /* 0x0000000000037941 */ /* 0x004fea0003800000 */
.L_x_30:
[----:B------:R-:W-:Y:S04]  /*0d80*/  BSSY B4, `(.L_x_32) ;  /* 0x0000011000047945 */ /* 0x000fe80003800000 */
[----:B------:R-:W-:Y:S04]  /*0d90*/  BSSY B3, `(.L_x_33) ;  /* 0x000000e000037945 */ /* 0x000fe80003800000 */
[----:B------:R-:W-:Y:S05]  /*0da0*/  @P2 BRA `(.L_x_34) ;  /* 0x0000000000242947 */ /* 0x000fea0003800000 */
[----:B----4-:R-:W2:Y:S01]  /*0db0*/  LDS R4, [UR56+0x34] ;  /* 0x00003438ff047984 */ /* 0x010ea20008000800 */
[----:B------:R-:W-:-:S05]  /*0dc0*/  IMAD.MOV.U32 R5, RZ, RZ, 0x3f000000 ;  /* 0x3f000000ff057424 */ /* 0x000fca00078e00ff */
[----:B--2---:R-:W-:-:S05]  /*0dd0*/  LOP3.LUT R4, R4, 0xff000000, R5, 0xb8, !PT ;  /* 0xff00000004047812 */ /* 0x004fca00078eb805 */
[----:B------:R2:W-:Y:S01]  /*0de0*/  STS [UR56+0x34], R4 ;  /* 0x00003404ff007988 */ /* 0x0005e20008000838 */
[----:B------:R-:W-:Y:S05]  /*0df0*/  @P2 BRA `(.L_x_35) ;  /* 0x00000000001c2947 */ /* 0x000fea0003800000 */
[----:B--2---:R-:W2:Y:S01]  /*0e00*/  LDS R4, [UR56+0x38] ;  /* 0x00003838ff047984 */ /* 0x004ea20008000800 */
[----:B------:R-:W-:-:S05]  /*0e10*/  IMAD.MOV.U32 R5, RZ, RZ, 0x7f ;  /* 0x0000007fff057424 */ /* 0x000fca00078e00ff */
[----:B--2---:R-:W-:-:S05]  /*0e20*/  LOP3.LUT R4, R4, 0xff, R5, 0xb8, !PT ;  /* 0x000000ff04047812 */ /* 0x004fca00078eb805 */
[----:B------:R2:W-:Y:S02]  /*0e30*/  STS [UR56+0x38], R4 ;  /* 0x00003804ff007988 */ /* 0x0005e40008000838 */
.L_x_34:
[----:B------:R-:W-:Y:S05]  /*0e40*/  @P2 BREAK B3 ;  /* 0x0000000000032942 */ /* 0x000fea0003800000 */
[----:B------:R-:W-:Y:S05]  /*0e50*/  @P2 BRA `(.L_x_36) ;  /* 0x00000000000c2947 */ /* 0x000fea0003800000 */
[----:B------:R1:W-:Y:S02]  /*0e60*/  STS [UR56+0x20], R3 ;  /* 0x00002003ff007988 */ /* 0x0003e40008000838 */
.L_x_35:
[----:B------:R-:W-:Y:S05]  /*0e70*/  BSYNC B3 ;  /* 0x0000000000037941 */ /* 0x000fea0003800000 */
.L_x_33:
[----:B------:R1:W-:Y:S02]  /*0e80*/  @!P2 STS [UR56+0x24], R6 ;  /* 0x00002406ff00a988 */ /* 0x0003e40008000838 */
.L_x_36:
[----:B------:R-:W-:Y:S05]  /*0e90*/  BSYNC B4 ;  /* 0x0000000000047941 */ /* 0x000fea0003800000 */
.L_x_32:
[----:B------:R-:W-:Y:S05]  /*0ea0*/  WARPSYNC.ALL ;  /* 0x0000000000007948 */ /* 0x000fea0003800000 */
[----:B------:R-:W-:Y:S04]  /*0eb0*/  BSSY B4, `(.L_x_37) ;  /* 0x000000e000047945 */ /* 0x000fe80003800000 */
[----:B------:R-:W-:Y:S05]  /*0ec0*/  @P2 BRA `(.L_x_38) ;  /* 0x0000000000302947 */ /* 0x000fea0003800000 */
[----:B--2-4-:R-:W2:Y:S01]  /*0ed0*/  LDS R4, [UR56+0x34] ;  /* 0x00003438ff047984 */ /* 0x014ea20008000800 */
[----:B------:R-:W4:Y:S03]  /*0ee0*/  LDC.64 R8, c[0x0][0x248] ;  /* 0x00009200ff087b82 */ /* 0x000f260000000a00 */
[----:B-1----:R-:W1:Y:S01]  /*0ef0*/  LDS R3, [UR56+0x1c] ;  /* 0x00001c38ff037984 */ /* 0x002e620008000800 */
[C---:B----4-:R-:W-:Y:S01]  /*0f00*/  SHF.L.U64.HI R6, R8.reuse, 0x1, R9 ;  /* 0x0000000108067819 */ /* 0x050fe20000010209 */
[----:B------:R-:W-:-:S03]  /*0f10*/  IMAD.SHL.U32 R5, R8, 0x2, RZ ;  /* 0x0000000208057824 */ /* 0x000fc600078e00ff */
[--C-:B------:R-:W-:Y:S02]  /*0f20*/  SHF.R.U32.HI R8, RZ, 0x4, R6.reuse ;  /* 0x00000004ff087819 */ /* 0x100fe40000011606 */
[----:B------:R-:W-:-:S05]  /*0f30*/  SHF.R.U64 R5, R5, 0x4, R6 ;  /* 0x0000000405057819 */ /* 0x000fca0000001206 */
[----:B------:R4:W-:Y:S01]  /*0f40*/  STS [UR56+0xc], R5 ;  /* 0x00000c05ff007988 */ /* 0x0009e20008000838 */
[----:B--2---:R-:W-:Y:S02]  /*0f50*/  LOP3.LUT R4, R4, 0x7, RZ, 0xb8, !PT ;  /* 0x0000000704047812 */ /* 0x004fe400078eb8ff */
[----:B-1----:R-:W-:-:S03]  /*0f60*/  LOP3.LUT R3, R3, 0xf, R8, 0xb8, !PT ;  /* 0x0000000f03037812 */ /* 0x002fc600078eb808 */
[----:B------:R4:W-:Y:S04]  /*0f70*/  STS [UR56+0x34], R4 ;  /* 0x00003404ff007988 */ /* 0x0009e80008000838 */
[----:B------:R4:W-:Y:S02]  /*0f80*/  STS [UR56+0x1c], R3 ;  /* 0x00001c03ff007988 */ /* 0x0009e40008000838 */
.L_x_38:
[----:B------:R-:W-:Y:S05]  /*0f90*/  BSYNC B4 ;  /* 0x0000000000047941 */ /* 0x000fea0003800000 */
.L_x_37:
[----:B------:R-:W-:Y:S04]  /*0fa0*/  BSSY B4, `(.L_x_39) ;  /* 0x000001a000047945 */ /* 0x000fe80003800000 */
[----:B------:R-:W-:Y:S04]  /*0fb0*/  BSSY B5, `(.L_x_40) ;  /* 0x0000015000057945 */ /* 0x000fe80003800000 */
[----:B------:R-:W-:Y:S05]  /*0fc0*/  @P2 BRA `(.L_x_41) ;  /* 0x0000000000202947 */ /* 0x000fea0003800000 */
[----:B-1--4-:R-:W1:Y:S02]  /*0fd0*/  LDS R3, [UR56+0x34] ;  /* 0x00003438ff037984 */ /* 0x012e640008000800 */
[----:B-1----:R-:W-:-:S05]  /*0fe0*/  LOP3.LUT R3, R3, 0x38, RZ, 0xb8, !PT ;  /* 0x0000003803037812 */ /* 0x002fca00078eb8ff */
[----:B------:R1:W-:Y:S01]  /*0ff0*/  STS [UR56+0x34], R3 ;  /* 0x00003403ff007988 */ /* 0x0003e20008000838 */
[----:B------:R-:W-:Y:S05]  /*1000*/  @P2 BRA `(.L_x_42) ;  /* 0x0000000000202947 */ /* 0x000fea0003800000 */
[----:B-1----:R-:W1:Y:S01]  /*1010*/  LDS R3, [UR56+0x8] ;  /* 0x00000838ff037984 */ /* 0x002e620008000800 */
[----:B--2---:R-:W-:-:S05]  /*1020*/  IMAD.MOV.U32 R4, RZ, RZ, 0x780 ;  /* 0x00000780ff047424 */ /* 0x004fca00078e00ff */
[----:B-1----:R-:W-:-:S05]  /*1030*/  LOP3.LUT R3, R3, 0x300, R4, 0xd8, !PT ;  /* 0x0000030003037812 */ /* 0x002fca00078ed804 */
[----:B------:R1:W-:Y:S02]  /*1040*/  STS [UR56+0x8], R3 ;  /* 0x00000803ff007988 */ /* 0x0003e40008000838 */
.L_x_41:
[----:B------:R-:W-:Y:S05]  /*1050*/  @P2 BRA `(.L_x_43) ;  /* 0x0000000000282947 */ /* 0x000fea0003800000 */
[----:B-1--4-:R-:W1:Y:S02]  /*1060*/  LDS R3, [UR56+0x8] ;  /* 0x00000838ff037984 */ /* 0x012e640008000800 */
[----:B-1----:R-:W-:-:S05]  /*1070*/  LOP3.LUT R3, R3, 0x1800, RZ, 0xb8, !PT ;  /* 0x0000180003037812 */ /* 0x002fca00078eb8ff */
[----:B------:R4:W-:Y:S02]  /*1080*/  STS [UR56+0x8], R3 ;  /* 0x00000803ff007988 */ /* 0x0009e40008000838 */
.L_x_42:
[----:B------:R-:W-:Y:S05]  /*1090*/  @P2 BREAK B5 ;  /* 0x0000000000052942 */ /* 0x000fea0003800000 */
[----:B------:R-:W-:Y:S05]  /*10a0*/  @P2 BRA `(.L_x_44) ;  /* 0x0000000000242947 */ /* 0x000fea0003800000 */
[----:B-1--4-:R-:W1:Y:S01]  /*10b0*/  LDS R3, [UR56+0x8] ;  /* 0x00000838ff037984 */ /* 0x012e620008000800 */
[----:B--2---:R-:W-:-:S05]  /*10c0*/  IMAD.MOV.U32 R4, RZ, RZ, 0x6000 ;  /* 0x00006000ff047424 */ /* 0x004fca00078e00ff */
[----:B-1----:R-:W-:-:S04]  /*10d0*/  LOP3.LUT R3, R3, 0x6000, R4, 0xd8, !PT ;  /* 0x0000600003037812 */ /* 0x002fc800078ed804 */
[----:B------:R-:W-:-:S05]  /*10e0*/  LOP3.LUT R3, R3, 0x400000, RZ, 0xb8, !PT ;  /* 0x0040000003037812 */ /* 0x000fca00078eb8ff */
[----:B------:R1:W-:Y:S02]  /*10f0*/  STS [UR56+0x8], R3 ;  /* 0x00000803ff007988 */ /* 0x0003e40008000838 */
.L_x_43:
[----:B------:R-:W-:Y:S05]  /*1100*/  BSYNC B5 ;  /* 0x0000000000057941 */ /* 0x000fea0003800000 */
.L_x_40:
[----:B-1--4-:R-:W1:Y:S02]  /*1110*/  @!P2 LDS R3, [UR56+0x8] ;  /* 0x00000838ff03a984 */ /* 0x012e640008000800 */
[----:B-1----:R-:W-:-:S05]  /*1120*/  @!P2 LOP3.LUT R3, R3, 0x8000, RZ, 0xb8, !PT ;  /* 0x000080000303a812 */ /* 0x002fca00078eb8ff */
[----:B------:R1:W-:Y:S02]  /*1130*/  @!P2 STS [UR56+0x8], R3 ;  /* 0x00000803ff00a988 */ /* 0x0003e40008000838 */
.L_x_44:
[----:B------:R-:W-:Y:S05]  /*1140*/  BSYNC B4 ;  /* 0x0000000000047941 */ /* 0x000fea0003800000 */
.L_x_39:
[----:B------:R-:W-:Y:S05]  /*1150*/  WARPSYNC.ALL ;  /* 0x0000000000007948 */ /* 0x000fea0003800000 */
[----:B------:R-:W-:Y:S01]  /*1160*/  UIADD3 UR8, UR8, 0x100, URZ ;  /* 0x0000010008087890 */ /* 0x000fe2000fffe03f */
[----:B------:R-:W-:Y:S01]  /*1170*/  ISETP.GE.AND P1, PT, R13, 0x1, PT ;  /* 0x000000010d00780c */ /* 0x000fe20003f26270 */
[----:B------:R-:W-:Y:S01]  /*1180*/  IMAD.MOV.U32 R88, RZ, RZ, RZ ;  /* 0x000000ffff587224 */ /* 0x000fe200078e00ff */
[----:B------:R-:W-:Y:S01]  /*1190*/  SHF.R.U32.HI R7, RZ, 0x5, R0 ;  /* 0x00000005ff077819 */ /* 0x000fe20000011600 */
[----:B------:R-:W-:-:S04]  /*11a0*/  UIADD3 UR48, UP0, UR8, UR48, URZ ;  /* 0x0000003008307290 */ /* 0x000fc8000ff1e03f */
[----:B------:R-:W-:Y:S01]  /*11b0*/  ULEA.HI.X.SX32 UR49, UR8, UR49, 0x1, UP0 ;  /* 0x0000003108317291 */ /* 0x000fe200080f0e3f */
[----:B------:R-:W-:Y:S11]  /*11c0*/  @P0 BRA `(.L_x_45) ;  /* 0x0000000000280947 */ /* 0x000ff60003800000 */
[----:B-1--4-:R-:W1:Y:S01]  /*11d0*/  S2R R3, SR_LANEID ;  /* 0x0000000000037919 */ /* 0x012e620000000000 */
[----:B------:R-:W-:Y:S05]  /*11e0*/  WARPSYNC.ALL ;  /* 0x0000000000007948 */ /* 0x000fea0003800000 */
[----:B-1----:R-:W-:-:S05]  /*11f0*/  IMAD.SHL.U32 R6, R3, 0x4, RZ ;  /* 0x0000000403067824 */ /* 0x002fca00078e00ff */
[----:B------:R-:W1:Y:S01]  /*1200*/  LDS R3, [R6+UR56] ;  /* 0x0000003806037984 */ /* 0x000e620008000800 */
[----:B--2---:R-:W-:-:S05]  /*1210*/  IADD3 R4, P3, R6, UR48, RZ ;  /* 0x0000003006047c10 */ /* 0x004fca000ff7e0ff */
[----:B------:R-:W-:-:S05]  /*1220*/  IMAD.X R5, RZ, RZ, UR49, P3 ;  /* 0x00000031ff057e24 */ /* 0x000fca00098e06ff */
[----:B-1----:R1:W2:Y:S01]  /*1230*/  ATOMG.E.EXCH.STRONG.GPU PT, RZ, [R4], R3 ;  /* 0x0000000304ff73a8 */ /* 0x0022a200041ee100 */
[----:B------:R-:W-:-:S04]  /*1240*/  DEPBAR {5,4,3,2,1,0} ;  /* 0x0000003f0000791a */ /* 0x000fc80000000000 */
[----:B------:R1:W-:Y:S01]  /*1250*/  UTMACCTL.IV [UR48] ;  /* 0x00000000300079b9 */ /* 0x0003e20008000000 */
[----:B------:R-:W-:Y:S01]  /*1260*/  NOP ;  /* 0x0000000000007918 */ /* 0x000fe20000000000 */
.L_x_45:
[----:B------:R-:W-:Y:S05]  /*1270*/  @P0 BRA `(.L_x_46) ;  /* 0x00000000000c0947 */ /* 0x000fea0003800000 */
[----:B------:R0:W-:Y:S01]  /*1280*/  UTMACMDFLUSH ;  /* 0x00000000000079b7 */ /* 0x0001e20000000000 */
[----:B------:R-:W-:Y:S05]  /*1290*/  @P0 BRA `(.L_x_46) ;  /* 0x0000000000040947 */ /* 0x000fea0003800000 */
[----:B------:R-:W-:-:S04]  /*12a0*/  DEPBAR.LE SB0, 0x0 ;  /* 0x000080000000791a */ /* 0x000fc80000000000 */
.L_x_46:
[----:B------:R-:W-:Y:S05]  /*12b0*/  WARPSYNC.ALL ;  /* 0x0000000000007948 */ /* 0x000fea0003800000 */
[----:B--2---:R-:W-:Y:S01]  /*12c0*/  BAR.SYNC.DEFER_BLOCKING 0x0 ;  /* 0x0000000000007b1d */ /* 0x004fe20000010000 */
[----:B------:R-:W-:Y:S01]  /*12d0*/  R2UR UR54, R7 ;  /* 0x00000000073672ca */ /* 0x000fe200000e0000 */
[----:B------:R-:W-:Y:S01]  /*12e0*/  USHF.L.U32 UR15, UR51, 0x7, URZ ;  /* 0x00000007330f7899 */ /* 0x000fe2000800063f */
[----:B------:R-:W-:Y:S01]  /*12f0*/  IMAD.MOV.U32 R89, RZ, RZ, RZ ;  /* 0x000000ffff597224 */ /* 0x000fe200078e00ff */
[----:B------:R-:W-:Y:S02]  /*1300*/  CS2R R90, SRZ ;  /* 0x00000000005a7805 */ /* 0x000fe4000001ff00 */
[----:B------:R-:W-:Y:S01]  /*1310*/  CS2R R92, SRZ ;  /* 0x00000000005c7805 */ /* 0x000fe2000001ff00 */
[----:B------:R-:W-:Y:S01]  /*1320*/  VOTEU.ALL UP0, P2 ;  /* 0x00000000003f7886 */ /* 0x000fe20001000000 */
[----:B------:R-:W-:Y:S01]  /*1330*/  UMOV UR8, 0x1 ;  /* 0x0000000100087882 */ /* 0x000fe20000000000 */
[----:B------:R-:W-:Y:S01]  /*1340*/  VOTEU.ALL UP1, P2 ;  /* 0x00000000003f7886 */ /* 0x000fe20001020000 */
[----:B------:R-:W-:Y:S01]  /*1350*/  VOTEU.ALL UP2, P2 ;  /* 0x00000000003f7886 */ /* 0x000fe20001040000 */
[----:B------:R-:W-:Y:S01]  /*1360*/  CS2R R94, SRZ ;  /* 0x00000000005e7805 */ /* 0x000fe2000001ff00 */
[----:B------:R-:W-:-:S04]  /*1370*/  @!UP0 UIADD3 UR10, -UR8, 0x100000, URZ ;  /* 0x00100000080a8890 */ /* 0x000fc8000fffe13f */
[----:B------:R-:W-:Y:S02]  /*1380*/  @!UP0 USHF.L.U32 UR11, UR10, 0xb, URZ ;  /* 0x0000000b0a0b8899 */ /* 0x000fe4000800063f */
[----:B------:R-:W-:Y:S01]  /*1390*/  @!UP0 USHF.L.U32 UR10, UR10, 0x1, URZ ;  /* 0x000000010a0a8899 */ /* 0x000fe2000800063f */
        /* <DEDUP_REMOVED lines=9> */
[----:B------:R-:W-:Y:S01]  /*1430*/  VOTEU.ALL UP0, P2 ;  /* 0x00000000003f7886 */ /* 0x000fe20001000000 */
[----:B------:R-:W-:Y:S02]  /*1440*/  CS2R R102, SRZ ;  /* 0x0000000000667805 */ /* 0x000fe4000001ff00 */
[----:B------:R-:W-:Y:S02]  /*1450*/  CS2R R104, SRZ ;  /* 0x0000000000687805 */ /* 0x000fe4000001ff00 */
[----:B------:R-:W-:Y:S02]  /*1460*/  CS2R R106, SRZ ;  /* 0x00000000006a7805 */ /* 0x000fe4000001ff00 */
[----:B------:R-:W-:-:S02]  /*1470*/  CS2R R108, SRZ ;  /* 0x00000000006c7805 */ /* 0x000fc4000001ff00 */
[----:B------:R-:W-:Y:S02]  /*1480*/  CS2R R110, SRZ ;  /* 0x00000000006e7805 */ /* 0x000fe4000001ff00 */
[----:B------:R-:W-:Y:S01]  /*1490*/  CS2R R112, SRZ ;  /* 0x0000000000707805 */ /* 0x000fe2000001ff00 */
[----:B------:R-:W2:Y:S02]  /*14a0*/  FENCE.VIEW.ASYNC.S ;  /* 0x00000000000073c6 */ /* 0x000ea40000000000 */
[----:B--2---:R2:W4:Y:S02]  /*14b0*/  @!UP0 SYNCS.EXCH.64 URZ, [UR56+0x30000], UR10 ;  /* 0x0300000a383f85b2 */ /* 0x0045240008000100 */
[----:B----4-:R-:W-:Y:S01]  /*14c0*/  BAR.SYNC.DEFER_BLOCKING 0x0 ;  /* 0x0000000000007b1d */ /* 0x010fe20000010000 */
[----:B------:R-:W-:Y:S02]  /*14d0*/  CS2R R114, SRZ ;  /* 0x0000000000727805 */ /* 0x000fe4000001ff00 */
[----:B------:R-:W-:-:S02]  /*14e0*/  CS2R R116, SRZ ;  /* 0x0000000000747805 */ /* 0x000fc4000001ff00 */
[----:B------:R-:W-:Y:S02]  /*14f0*/  CS2R R118, SRZ ;  /* 0x0000000000767805 */ /* 0x000fe4000001ff00 */
[----:B------:R-:W-:Y:S02]  /*1500*/  CS2R R120, SRZ ;  /* 0x0000000000787805 */ /* 0x000fe4000001ff00 */
[----:B------:R-:W-:Y:S02]  /*1510*/  CS2R R122, SRZ ;  /* 0x00000000007a7805 */ /* 0x000fe4000001ff00 */
[----:B------:R-:W-:Y:S02]  /*1520*/  CS2R R124, SRZ ;  /* 0x00000000007c7805 */ /* 0x000fe4000001ff00 */
[----:B------:R-:W-:Y:S02]  /*1530*/  CS2R R126, SRZ ;  /* 0x00000000007e7805 */ /* 0x000fe4000001ff00 */
[----:B------:R-:W-:-:S02]  /*1540*/  CS2R R128, SRZ ;  /* 0x0000000000807805 */ /* 0x000fc4000001ff00 */
[----:B------:R-:W-:Y:S02]  /*1550*/  CS2R R130, SRZ ;  /* 0x0000000000827805 */ /* 0x000fe4000001ff00 */
[----:B------:R-:W-:Y:S01]  /*1560*/  CS2R R132, SRZ ;  /* 0x0000000000847805 */ /* 0x000fe2000001ff00 */
[----:B--2---:R-:W-:Y:S01]  /*1570*/  USHF.L.U32 UR11, UR50, 0x7, URZ ;  /* 0x00000007320b7899 */ /* 0x004fe2000800063f */
[----:B------:R-:W-:Y:S02]  /*1580*/  CS2R R134, SRZ ;  /* 0x0000000000867805 */ /* 0x000fe4000001ff00 */
[----:B------:R-:W-:Y:S02]  /*1590*/  CS2R R136, SRZ ;  /* 0x0000000000887805 */ /* 0x000fe4000001ff00 */
        /* <DEDUP_REMOVED lines=10> */
[----:B------:R2:W4:Y:S02]  /*1640*/  @!UP1 SYNCS.EXCH.64 URZ, [UR56+0x30008], UR12 ;  /* 0x0300080c383f95b2 */ /* 0x0005240008000100 */
[----:B----4-:R-:W-:Y:S01]  /*1650*/  BAR.SYNC.DEFER_BLOCKING 0x0 ;  /* 0x0000000000007b1d */ /* 0x010fe20000010000 */
        /* <DEDUP_REMOVED lines=23> */
[----:B------:R2:W4:Y:S01]  /*17d0*/  @!UP2 SYNCS.EXCH.64 URZ, [UR56+0x30010], UR8 ;  /* 0x03001008383fa5b2 */ /* 0x0005220008000100 */
[----:B------:R-:W-:Y:S02]  /*17e0*/  CS2R R76, SRZ ;  /* 0x00000000004c7805 */ /* 0x000fe4000001ff00 */
[----:B------:R-:W-:Y:S02]  /*17f0*/  CS2R R78, SRZ ;  /* 0x00000000004e7805 */ /* 0x000fe4000001ff00 */
[----:B------:R-:W-:Y:S02]  /*1800*/  CS2R R80, SRZ ;  /* 0x0000000000507805 */ /* 0x000fe4000001ff00 */
[----:B------:R-:W-:-:S02]  /*1810*/  CS2R R82, SRZ ;  /* 0x0000000000527805 */ /* 0x000fc4000001ff00 */
[----:B------:R-:W-:Y:S02]  /*1820*/  CS2R R84, SRZ ;  /* 0x0000000000547805 */ /* 0x000fe4000001ff00 */
[----:B------:R-:W-:Y:S01]  /*1830*/  CS2R R86, SRZ ;  /* 0x0000000000567805 */ /* 0x000fe2000001ff00 */
[----:B------:R-:W-:Y:S06]  /*1840*/  @!P1 BRA `(.L_x_47) ;  /* 0x00000008008c9947 */ /* 0x000fec0003800000 */
        /* <DEDUP_REMOVED lines=63> */
[----:B------:R-:W-:Y:S01]  /*1c40*/  CS2R R86, SRZ ;  /* 0x0000000000567805 */ /* 0x000fe2000001ff00 */
[----:B------:R-:W-:Y:S01]  /*1c50*/  UMOV UR53, URZ ;  /* 0x0000003f00357c82 */ /* 0x000fe20008000000 */
[----:B------:R-:W-:-:S05]  /*1c60*/  UMOV UR52, URZ ;  /* 0x0000003f00347c82 */ /* 0x000fca0008000000 */
.L_x_49:
[----:B----4-:R-:W-:Y:S01]  /*1c70*/  BAR.SYNC.DEFER_BLOCKING 0x0 ;  /* 0x0000000000007b1d */ /* 0x010fe20000010000 */
[----:B------:R-:W-:Y:S01]  /*1c80*/  ULEA UR22, UR53, UR56, 0x3 ;  /* 0x0000003835167291 */ /* 0x000fe2000f8e183f */
[----:B-1----:R-:W-:Y:S01]  /*1c90*/  @!P2 IMAD.MOV.U32 R4, RZ, RZ, 0x10000 ;  /* 0x00010000ff04a424 */ /* 0x002fe200078e00ff */
[----:B------:R-:W-:Y:S01]  /*1ca0*/  ELECT P0, URZ, PT ;  /* 0x00000000003f782f */ /* 0x000fe20003800000 */
[----:B------:R-:W-:Y:S01]  /*1cb0*/  IMAD.U32 R3, RZ, RZ, UR55 ;  /* 0x00000037ff037e24 */ /* 0x000fe2000f8e00ff */
[----:B------:R-:W-:Y:S02]  /*1cc0*/  ULEA UR20, UR53, UR56, 0xf ;  /* 0x0000003835147291 */ /* 0x000fe4000f8e783f */
[----:B------:R-:W-:Y:S01]  /*1cd0*/  ISETP.LT.U32.AND P0, PT, R2, 0x40, P0 ;  /* 0x000000400200780c */ /* 0x000fe20000701070 */
[----:B------:R-:W-:Y:S01]  /*1ce0*/  ULOP3.LUT UR14, UR54, 0x1, URZ, 0xc0, !UPT ;  /* 0x00000001360e7892 */ /* 0x000fe2000f8ec03f */
[----:B------:R-:W-:Y:S02]  /*1cf0*/  SHF.L.U32 R3, R3, 0x1f, RZ ;  /* 0x0000001f03037819 */ /* 0x000fe400000006ff */
[----:B------:R-:W-:Y:S01]  /*1d00*/  ELECT P1, URZ, PT ;  /* 0x00000000003f782f */ /* 0x000fe20003820000 */
[----:B--2---:R-:W-:-:S02]  /*1d10*/  ULEA UR12, UR14, UR20, 0xe ;  /* 0x000000140e0c7291 */ /* 0x004fc4000f8e703f */
[----:B------:R-:W-:Y:S01]  /*1d20*/  ULEA UR14, UR14, UR52, 0x6 ;  /* 0x000000340e0e7291 */ /* 0x000fe2000f8e303f */
[----:B------:R-:W-:Y:S01]  /*1d30*/  ISETP.LT.U32.AND P1, PT, R2, 0x40, P1 ;  /* 0x000000400200780c */ /* 0x000fe20000f21070 */
[----:B------:R-:W-:Y:S02]  /*1d40*/  UIADD3 UR21, UR20, 0x18000, URZ ;  /* 0x0001800014157890 */ /* 0x000fe4000fffe03f */
[----:B------:R-:W-:Y:S02]  /*1d50*/  USHF.R.U32.HI UR44, URZ, 0x4, UR20 ;  /* 0x000000043f2c7899 */ /* 0x000fe40008011614 */
[----:B------:R-:W-:Y:S01]  /*1d60*/  VOTEU.ANY UP0, P0 ;  /* 0x00000000003f7886 */ /* 0x000fe20000000100 */
[----:B------:R-:W-:Y:S01]  /*1d70*/  VOTEU.ANY UP2, P0 ;  /* 0x00000000003f7886 */ /* 0x000fe20000040100 */
[----:B------:R-:W-:Y:S01]  /*1d80*/  UMOV UR10, UR14 ;  /* 0x0000000e000a7c82 */ /* 0x000fe20008000000 */
[----:B------:R-:W-:Y:S01]  /*1d90*/  USHF.R.U32.HI UR21, URZ, 0x4, UR21 ;  /* 0x000000043f157899 */ /* 0x000fe20008011615 */
[----:B------:R1:W-:Y:S01]  /*1da0*/  @!P2 SYNCS.ARRIVE.TRANS64 RZ, [UR22+0x30000], R4 ;  /* 0x03000004ffffa9a7 */ /* 0x0003e20008000016 */
[----:B------:R2:W-:Y:S06]  /*1db0*/  MEMBAR.ALL.CTA ;  /* 0x0000000000007992 */ /* 0x0005ec0000008000 */
[----:B--2---:R-:W2:Y:S01]  /*1dc0*/  FENCE.VIEW.ASYNC.S ;  /* 0x00000000000073c6 */ /* 0x004ea20000000000 */
[----:B------:R-:W-:Y:S01]  /*1dd0*/  @UP0 UIADD3 UR13, UR22, 0x30000, URZ ;  /* 0x00030000160d0890 */ /* 0x000fe2000fffe03f */
[----:B------:R-:W-:Y:S01]  /*1de0*/  @UP0 UMOV UR16, UR4 ;  /* 0x0000000400100c82 */ /* 0x000fe20008000000 */
[----:B------:R-:W-:Y:S01]  /*1df0*/  @UP0 UMOV UR17, UR5 ;  /* 0x0000000500110c82 */ /* 0x000fe20008000000 */
[----:B--2---:R-:W-:Y:S01]  /*1e00*/  VOTEU.ANY UP1, P1 ;  /* 0x00000000003f7886 */ /* 0x004fe20000820100 */
[----:B------:R-:W-:Y:S01]  /*1e10*/  VOTEU.ANY UP3, P1 ;  /* 0x00000000003f7886 */ /* 0x000fe20000860100 */
[----:B------:R-:W-:-:S02]  /*1e20*/  USGXT.U32 UR44, UR44, 0xe ;  /* 0x0000000e2c2c789a */ /* 0x000fc40008000000 */
[----:B------:R-:W-:Y:S02]  /*1e30*/  USGXT.U32 UR46, UR21, 0xe ;  /* 0x0000000e152e789a */ /* 0x000fe40008000000 */
[----:B------:R-:W-:Y:S02]  /*1e40*/  @UP1 UIADD3 UR8, UR12, 0x18000, URZ ;  /* 0x000180000c081890 */ /* 0x000fe4000fffe03f */
[----:B------:R-:W-:Y:S01]  /*1e50*/  @UP1 UIADD3 UR9, UR22, 0x30000, URZ ;  /* 0x0003000016091890 */ /* 0x000fe2000fffe03f */
[----:B------:R-:W-:Y:S01]  /*1e60*/  @UP1 UMOV UR18, UR6 ;  /* 0x0000000600121c82 */ /* 0x000fe20008000000 */
[----:B------:R-:W-:Y:S01]  /*1e70*/  @UP1 UMOV UR19, UR7 ;  /* 0x0000000700131c82 */ /* 0x000fe20008000000 */
[----:B------:R-:W-:Y:S01]  /*1e80*/  UMOV UR45, 0x40000040 ;  /* 0x40000040002d7882 */ /* 0x000fe20000000000 */
[----:B------:R-:W-:Y:S01]  /*1e90*/  UMOV UR47, 0x40000040 ;  /* 0x40000040002f7882 */ /* 0x000fe20000000000 */
[----:B------:R-:W-:Y:S06]  /*1ea0*/  BAR.SYNC.DEFER_BLOCKING 0x0 ;  /* 0x0000000000007b1d */ /* 0x000fec0000010000 */
[----:B------:R1:W-:Y:S02]  /*1eb0*/  @UP2 UTMALDG.2D [UR12], [UR16] ;  /* 0x0000000c100025b4 */ /* 0x0003e40008008000 */
[----:B------:R-:W-:Y:S06]  /*1ec0*/  BAR.SYNC.DEFER_BLOCKING 0x0 ;  /* 0x0000000000007b1d */ /* 0x000fec0000010000 */
[----:B------:R1:W-:Y:S02]  /*1ed0*/  @UP3 UTMALDG.2D [UR8], [UR18] ;  /* 0x00000008120035b4 */ /* 0x0003e40008008000 */
[----:B------:R-:W-:Y:S06]  /*1ee0*/  BAR.SYNC.DEFER_BLOCKING 0x0 ;  /* 0x0000000000007b1d */ /* 0x000fec0000010000 */
[----:B------:R-:W2:Y:S02]  /*1ef0*/  SYNCS.PHASECHK.TRANS64.TRYWAIT P0, [UR22+0x30000], R3 ;  /* 0x03000003ff0075a7 */ /* 0x000ea40008000156 */
[----:B-12---:R-:W-:Y:S05]  /*1f00*/  @!P0 BRA `(.L_x_48) ;  /* 0x0000000800b88947 */ /* 0x006fea0003800000 */
.L_x_50:
[----:B------:R-:W-:Y:S02]  /*1f10*/  WARPGROUP.DEPBAR.LE gsb0, 0x0 ;  /* 0x00008000000079c5 */ /* 0x000fe40000010000 */
[----:B------:R-:W-:Y:S01]  /*1f20*/  WARPGROUP.ARRIVE ;  /* 0x00000000000079c5 */ /* 0x000fe20000000000 */
[----:B------:R-:W-:Y:S01]  /*1f30*/  UIADD3 UR40, UP0, UR44, 0x2, URZ ;  /* 0x000000022c287890 */ /* 0x000fe2000ff1e03f */
[----:B------:R-:W1:Y:S01]  /*1f40*/  LDC R3, c[0x0][0x230] ;  /* 0x00008c00ff037b82 */ /* 0x000e620000000800 */
[----:B------:R-:W-:Y:S01]  /*1f50*/  UIADD3 UR42, UP1, UR46, 0x2, URZ ;  /* 0x000000022e2a7890 */ /* 0x000fe2000ff3e03f */
[----:B------:R-:W-:Y:S02]  /*1f60*/  UMOV UR8, URZ ;  /* 0x0000003f00087c82 */ /* 0x000fe40008000000 */
[----:B------:R-:W-:Y:S01]  /*1f70*/  HGMMA.64x128x16.F32 R88, gdesc[UR44], R88 ;  /* 0x01e000002c5879f0 */ /* 0x000fe20008700858 */
[----:B------:R-:W-:Y:S01]  /*1f80*/  UMOV UR9, URZ ;  /* 0x0000003f00097c82 */ /* 0x000fe20008000000 */
[----:B------:R-:W-:-:S02]  /*1f90*/  UIADD3.X UR41, UR8, 0x40000040, URZ, UP0, !UPT ;  /* 0x4000004008297890 */ /* 0x000fc400087fe43f */
[----:B------:R-:W-:Y:S02]  /*1fa0*/  UIADD3.X UR43, UR9, 0x40000040, URZ, UP1, !UPT ;  /* 0x40000040092b7890 */ /* 0x000fe40008ffe43f */
[----:B------:R-:W-:Y:S02]  /*1fb0*/  UIADD3.64 UR36, UR40, 0x2, URZ ;  /* 0x0000000228247897 */ /* 0x000fe4000fffe03f */
[----:B------:R-:W-:Y:S02]  /*1fc0*/  UIADD3.64 UR38, UR42, 0x2, URZ ;  /* 0x000000022a267897 */ /* 0x000fe4000fffe03f */
[----:B------:R-:W-:Y:S02]  /*1fd0*/  UIADD3.64 UR32, UR40, 0x4, URZ ;  /* 0x0000000428207897 */ /* 0x000fe4000fffe03f */
[----:B------:R-:W-:Y:S02]  /*1fe0*/  UIADD3.64 UR34, UR42, 0x4, URZ ;  /* 0x000000042a227897 */ /* 0x000fe4000fffe03f */
[----:B------:R-:W-:-:S02]  /*1ff0*/  UIADD3.64 UR28, UR40, 0x3fe, URZ ;  /* 0x000003fe281c7897 */ /* 0x000fc4000fffe03f */
[----:B------:R-:W-:Y:S02]  /*2000*/  UIADD3.64 UR30, UR42, 0x3fe, URZ ;  /* 0x000003fe2a1e7897 */ /* 0x000fe4000fffe03f */
[----:B------:R-:W-:Y:S02]  /*2010*/  UIADD3.64 UR24, UR40, 0x400, URZ ;  /* 0x0000040028187897 */ /* 0x000fe4000fffe03f */
[----:B------:R-:W-:Y:S02]  /*2020*/  UIADD3.64 UR26, UR42, 0x400, URZ ;  /* 0x000004002a1a7897 */ /* 0x000fe4000fffe03f */
[----:B------:R-:W-:Y:S02]  /*2030*/  UIADD3.64 UR20, UR40, 0x402, URZ ;  /* 0x0000040228147897 */ /* 0x000fe4000fffe03f */
[----:B------:R-:W-:Y:S02]  /*2040*/  UIADD3.64 UR22, UR42, 0x402, URZ ;  /* 0x000004022a167897 */ /* 0x000fe4000fffe03f */
[----:B------:R-:W-:-:S02]  /*2050*/  UIADD3.64 UR16, UR40, 0x404, URZ ;  /* 0x0000040428107897 */ /* 0x000fc4000fffe03f */
[----:B------:R-:W-:Y:S02]  /*2060*/  UIADD3.64 UR18, UR42, 0x404, URZ ;  /* 0x000004042a127897 */ /* 0x000fe4000fffe03f */
[----:B------:R-:W-:Y:S02]  /*2070*/  UIADD3.64 UR44, UR40, 0x1fe, URZ ;  /* 0x000001fe282c7897 */ /* 0x000fe4000fffe03f */
[----:B------:R-:W-:Y:S02]  /*2080*/  UIADD3 UR52, UR52, 0x80, URZ ;  /* 0x0000008034347890 */ /* 0x000fe4000fffe03f */
[----:B------:R-:W-:-:S04]  /*2090*/  UIADD3 UR53, UR53, 0x1, URZ ;  /* 0x0000000135357890 */ /* 0x000fc8000fffe03f */
[----:B-1----:R-:W-:Y:S01]  /*20a0*/  ISETP.LE.AND P0, PT, R3, UR52, PT ;  /* 0x0000003403007c0c */ /* 0x002fe2000bf03270 */
[----:B------:R-:W-:-:S04]  /*20b0*/  UISETP.NE.U32.AND UP0, UPT, UR53, 0x3, UPT ;  /* 0x000000033500788c */ /* 0x000fc8000bf05070 */
[----:B------:R-:W-:Y:S02]  /*20c0*/  USEL UR8, URZ, 0x1, UP0 ;  /* 0x000000013f087887 */ /* 0x000fe40008000000 */
[----:B------:R-:W-:Y:S02]  /*20d0*/  USEL UR53, UR53, URZ, UP0 ;  /* 0x0000003f35357287 */ /* 0x000fe40008000000 */
[----:B------:R-:W-:Y:S01]  /*20e0*/  ULOP3.LUT UR55, UR55, UR8, URZ, 0x3c, !UPT ;  /* 0x0000000837377292 */ /* 0x000fe2000f8e3c3f */
[----:B------:R-:W-:-:S12]  /*20f0*/  HGMMA.64x128x16.F32 R88, gdesc[UR40], R88 ;  /* 0x01e00000285879f0 */ /* 0x000fd80008700858 */
[----:B------:R-:W-:Y:S01]  /*2100*/  HGMMA.64x128x16.F32 R88, gdesc[UR36], R88 ;  /* 0x01e00000245879f0 */ /* 0x000fe20008700858 */
[----:B------:R-:W-:-:S11]  /*2110*/  UIADD3.64 UR36, UR40, 0x202, URZ ;  /* 0x0000020228247897 */ /* 0x000fd6000fffe03f */
        /* <DEDUP_REMOVED lines=11> */
[----:B------:R-:W-:Y:S01]  /*21d0*/  UIADD3.64 UR44, UR40, 0x200, URZ ;  /* 0x00000200282c7897 */ /* 0x000fe2000fffe03f */
[----:B------:R-:W-:Y:S01]  /*21e0*/  UMOV UR46, UR42 ;  /* 0x0000002a002e7c82 */ /* 0x000fe20008000000 */
[----:B------:R-:W-:-:S09]  /*21f0*/  UMOV UR47, UR43 ;  /* 0x0000002b002f7c82 */ /* 0x000fd20008000000 */
[----:B------:R-:W-:-:S12]  /*2200*/  HGMMA.64x128x16.F32 R24, gdesc[UR44], R24 ;  /* 0x01e000002c1879f0 */ /* 0x000fd80008700818 */
[----:B------:R-:W-:-:S12]  /*2210*/  HGMMA.64x128x16.F32 R24, gdesc[UR36], R24 ;  /* 0x01e00000241879f0 */ /* 0x000fd80008700818 */
[----:B------:R-:W-:-:S12]  /*2220*/  HGMMA.64x128x16.F32 R24, gdesc[UR32], R24 ;  /* 0x01e00000201879f0 */ /* 0x000fd80008700818 */
[----:B------:R-:W-:-:S12]  /*2230*/  HGMMA.64x128x16.F32 R24, gdesc[UR28], R24 ;  /* 0x01e000001c1879f0 */ /* 0x000fd80008700818 */
[----:B------:R-:W-:-:S12]  /*2240*/  HGMMA.64x128x16.F32 R24, gdesc[UR24], R24 ;  /* 0x01e00000181879f0 */ /* 0x000fd80008700818 */
[----:B------:R-:W-:-:S12]  /*2250*/  HGMMA.64x128x16.F32 R24, gdesc[UR20], R24 ;  /* 0x01e00000141879f0 */ /* 0x000fd80008700818 */
[----:B------:R-:W-:Y:S01]  /*2260*/  HGMMA.64x128x16.F32 R24, gdesc[UR16], R24, gsb0 ;  /* 0x01e00000101879f0 */ /* 0x000fe20008000818 */
[----:B------:R-:W-:Y:S05]  /*2270*/  @!P0 BRA `(.L_x_49) ;  /* 0xfffffff8007c8947 */ /* 0x000fea000383ffff */
.L_x_47:
[----:B------:R-:W-:Y:S02]  /*2280*/  WARPGROUP.DEPBAR.LE gsb0, 0x0 ;  /* 0x00008000000079c5 */ /* 0x000fe40000010000 */
[----:B----4-:R-:W-:Y:S01]  /*2290*/  BAR.SYNC.DEFER_BLOCKING 0x0 ;  /* 0x0000000000007b1d */ /* 0x010fe20000010000 */
[C---:B-1----:R-:W-:Y:S01]  /*22a0*/  IMAD.SHL.U32 R3, R0.reuse, 0x80, RZ ;  /* 0x0000008000037824 */ /* 0x042fe200078e00ff */
[----:B------:R-:W-:Y:S01]  /*22b0*/  ELECT P0, URZ, PT ;  /* 0x00000000003f782f */ /* 0x000fe20003800000 */
[----:B------:R-:W-:Y:S01]  /*22c0*/  IMAD.SHL.U32 R4, R0, 0x10, RZ ;  /* 0x0000001000047824 */ /* 0x000fe200078e00ff */
[----:B------:R-:W-:Y:S01]  /*22d0*/  F2FP.F16.F32.PACK_AB R88, R89, R88 ;  /* 0x000000585958723e */ /* 0x000fe200000000ff */
[----:B--2---:R-:W-:Y:S01]  /*22e0*/  ULOP3.LUT UR12, UR54, 0x1, URZ, 0xc0, !UPT ;  /* 0x00000001360c7892 */ /* 0x004fe2000f8ec03f */
[----:B------:R-:W-:Y:S01]  /*22f0*/  LOP3.LUT R3, R3, 0x780, RZ, 0xc0, !PT ;  /* 0x0000078003037812 */ /* 0x000fe200078ec0ff */
[----:B------:R-:W-:Y:S01]  /*2300*/  UMOV UR14, UR15 ;  /* 0x0000000f000e7c82 */ /* 0x000fe20008000000 */
[----:B------:R-:W-:Y:S01]  /*2310*/  F2FP.F16.F32.PACK_AB R89, R91, R90 ;  /* 0x0000005a5b59723e */ /* 0x000fe200000000ff */
[----:B------:R-:W-:Y:S01]  /*2320*/  ULEA UR13, UR12, UR11, 0x6 ;  /* 0x0000000b0c0d7291 */ /* 0x000fe2000f8e303f */
[----:B------:R-:W-:Y:S01]  /*2330*/  LOP3.LUT R3, R3, 0x70, R4, 0xf8, !PT ;  /* 0x0000007003037812 */ /* 0x000fe200078ef804 */
[----:B------:R-:W-:Y:S01]  /*2340*/  ULEA UR12, UR12, UR56, 0xe ;  /* 0x000000380c0c7291 */ /* 0x000fe2000f8e703f */
[----:B------:R-:W-:-:S02]  /*2350*/  F2FP.F16.F32.PACK_AB R120, R121, R120 ;  /* 0x000000787978723e */ /* 0x000fc400000000ff */
[----:B------:R-:W-:Y:S01]  /*2360*/  LOP3.LUT R3, R3, 0x10, R0, 0x78, !PT ;  /* 0x0000001003037812 */ /* 0x000fe200078e7800 */
[----:B------:R-:W-:Y:S01]  /*2370*/  IMAD.SHL.U32 R0, R0, 0x40, RZ ;  /* 0x0000004000007824 */ /* 0x000fe200078e00ff */
[----:B------:R-:W-:Y:S02]  /*2380*/  ISETP.LT.U32.AND P0, PT, R2, 0x40, P0 ;  /* 0x000000400200780c */ /* 0x000fe40000701070 */
[----:B------:R-:W-:Y:S02]  /*2390*/  F2FP.F16.F32.PACK_AB R90, R93, R92 ;  /* 0x0000005c5d5a723e */ /* 0x000fe400000000ff */
[----:B------:R-:W-:Y:S02]  /*23a0*/  LOP3.LUT R0, R3, 0x1800, R0, 0xf8, !PT ;  /* 0x0000180003007812 */ /* 0x000fe400078ef800 */
[----:B------:R-:W-:Y:S01]  /*23b0*/  F2FP.F16.F32.PACK_AB R91, R95, R94 ;  /* 0x0000005e5f5b723e */ /* 0x000fe200000000ff */
[----:B------:R-:W1:Y:S02]  /*23c0*/  @!P2 SYNCS.CCTL.IV [UR56+0x30000] ;  /* 0x03000000ff00a9b1 */ /* 0x000e640008000038 */
[----:B-1----:R-:W-:Y:S01]  /*23d0*/  BAR.SYNC.DEFER_BLOCKING 0x0 ;  /* 0x0000000000007b1d */ /* 0x002fe20000010000 */
[C---:B------:R-:W-:Y:S01]  /*23e0*/  LOP3.LUT R3, R0.reuse, 0x20, RZ, 0x3c, !PT ;  /* 0x0000002000037812 */ /* 0x040fe200078e3cff */
[----:B------:R-:W-:Y:S01]  /*23f0*/  VIADD R2, R0, UR56 ;  /* 0x0000003800027c36 */ /* 0x000fe20008000000 */
[----:B------:R-:W-:-:S02]  /*2400*/  F2FP.F16.F32.PACK_AB R121, R123, R122 ;  /* 0x0000007a7b79723e */ /* 0x000fc400000000ff */
[----:B------:R-:W-:Y:S01]  /*2410*/  F2FP.F16.F32.PACK_AB R24, R25, R24 ;  /* 0x000000181918723e */ /* 0x000fe200000000ff */
[----:B------:R-:W-:Y:S01]  /*2420*/  VIADD R3, R3, UR56 ;  /* 0x0000003803037c36 */ /* 0x000fe20008000000 */
[----:B------:R-:W-:Y:S01]  /*2430*/  F2FP.F16.F32.PACK_AB R122, R125, R124 ;  /* 0x0000007c7d7a723e */ /* 0x000fe200000000ff */
[----:B------:R-:W-:Y:S01]  /*2440*/  VOTEU.ANY UP0, P0 ;  /* 0x00000000003f7886 */ /* 0x000fe20000000100 */
[----:B------:R-:W-:Y:S01]  /*2450*/  F2FP.F16.F32.PACK_AB R123, R127, R126 ;  /* 0x0000007e7f7b723e */ /* 0x000fe200000000ff */
[----:B------:R-:W-:Y:S01]  /*2460*/  VOTEU.ANY UP1, P0 ;  /* 0x00000000003f7886 */ /* 0x000fe20000020100 */
[----:B------:R-:W-:Y:S02]  /*2470*/  F2FP.F16.F32.PACK_AB R25, R27, R26 ;  /* 0x0000001a1b19723e */ /* 0x000fe400000000ff */
[----:B------:R-:W-:Y:S01]  /*2480*/  F2FP.F16.F32.PACK_AB R56, R57, R56 ;  /* 0x000000383938723e */ /* 0x000fe200000000ff */
[----:B------:R-:W-:Y:S01]  /*2490*/  @UP0 UMOV UR8, UR48 ;  /* 0x0000003000080c82 */ /* 0x000fe20008000000 */
[----:B------:R-:W-:Y:S01]  /*24a0*/  F2FP.F16.F32.PACK_AB R96, R97, R96 ;  /* 0x000000606160723e */ /* 0x000fe200000000ff */
[----:B------:R-:W-:Y:S01]  /*24b0*/  @UP0 UMOV UR9, UR49 ;  /* 0x0000003100090c82 */ /* 0x000fe20008000000 */
[----:B------:R-:W-:-:S02]  /*24c0*/  F2FP.F16.F32.PACK_AB R26, R29, R28 ;  /* 0x0000001c1d1a723e */ /* 0x000fc400000000ff */
[----:B------:R-:W-:Y:S02]  /*24d0*/  F2FP.F16.F32.PACK_AB R27, R31, R30 ;  /* 0x0000001e1f1b723e */ /* 0x000fe400000000ff */
[----:B------:R-:W-:Y:S02]  /*24e0*/  F2FP.F16.F32.PACK_AB R57, R59, R58 ;  /* 0x0000003a3b39723e */ /* 0x000fe400000000ff */
[----:B------:R-:W-:Y:S01]  /*24f0*/  F2FP.F16.F32.PACK_AB R97, R99, R98 ;  /* 0x000000626361723e */ /* 0x000fe200000000ff */
[----:B------:R-:W1:Y:S02]  /*2500*/  @!P2 SYNCS.CCTL.IV [UR56+0x30008] ;  /* 0x03000800ff00a9b1 */ /* 0x000e640008000038 */
[----:B-1----:R-:W-:Y:S01]  /*2510*/  BAR.SYNC.DEFER_BLOCKING 0x0 ;  /* 0x0000000000007b1d */ /* 0x002fe20000010000 */
[----:B------:R-:W-:Y:S02]  /*2520*/  F2FP.F16.F32.PACK_AB R128, R129, R128 ;  /* 0x000000808180723e */ /* 0x000fe400000000ff */
[----:B------:R-:W-:-:S02]  /*2530*/  F2FP.F16.F32.PACK_AB R58, R61, R60 ;  /* 0x0000003c3d3a723e */ /* 0x000fc400000000ff */
[----:B------:R-:W-:Y:S02]  /*2540*/  F2FP.F16.F32.PACK_AB R59, R63, R62 ;  /* 0x0000003e3f3b723e */ /* 0x000fe400000000ff */
[----:B------:R-:W-:Y:S02]  /*2550*/  LOP3.LUT R4, R0, 0x40, RZ, 0x3c, !PT ;  /* 0x0000004000047812 */ /* 0x000fe400078e3cff */
[----:B------:R-:W-:Y:S02]  /*2560*/  F2FP.F16.F32.PACK_AB R98, R101, R100 ;  /* 0x000000646562723e */ /* 0x000fe400000000ff */
[----:B------:R-:W-:Y:S01]  /*2570*/  F2FP.F16.F32.PACK_AB R99, R103, R102 ;  /* 0x000000666763723e */ /* 0x000fe200000000ff */
[----:B------:R-:W-:Y:S01]  /*2580*/  VIADD R4, R4, UR56 ;  /* 0x0000003804047c36 */ /* 0x000fe20008000000 */
[----:B------:R-:W-:Y:S02]  /*2590*/  F2FP.F16.F32.PACK_AB R129, R131, R130 ;  /* 0x000000828381723e */ /* 0x000fe400000000ff */
[----:B------:R-:W-:-:S02]  /*25a0*/  F2FP.F16.F32.PACK_AB R32, R33, R32 ;  /* 0x000000202120723e */ /* 0x000fc400000000ff */
[----:B------:R-:W-:Y:S02]  /*25b0*/  F2FP.F16.F32.PACK_AB R130, R133, R132 ;  /* 0x000000848582723e */ /* 0x000fe400000000ff */
[----:B------:R-:W-:Y:S02]  /*25c0*/  F2FP.F16.F32.PACK_AB R131, R135, R134 ;  /* 0x000000868783723e */ /* 0x000fe400000000ff */
[----:B------:R-:W-:Y:S02]  /*25d0*/  F2FP.F16.F32.PACK_AB R33, R35, R34 ;  /* 0x000000222321723e */ /* 0x000fe400000000ff */
[----:B------:R-:W-:Y:S01]  /*25e0*/  F2FP.F16.F32.PACK_AB R64, R65, R64 ;  /* 0x000000404140723e */ /* 0x000fe200000000ff */
[----:B------:R-:W1:Y:S02]  /*25f0*/  @!P2 SYNCS.CCTL.IV [UR56+0x30010] ;  /* 0x03001000ff00a9b1 */ /* 0x000e640008000038 */
[----:B-1----:R-:W-:Y:S01]  /*2600*/  STSM.16.M88.4 [R2], R88 ;  /* 0x0000005802007844 */ /* 0x002fe20000000200 */
[----:B------:R-:W-:-:S02]  /*2610*/  F2FP.F16.F32.PACK_AB R104, R105, R104 ;  /* 0x000000686968723e */ /* 0x000fc400000000ff */
[----:B------:R-:W-:Y:S01]  /*2620*/  F2FP.F16.F32.PACK_AB R34, R37, R36 ;  /* 0x000000242522723e */ /* 0x000fe200000000ff */
[----:B------:R-:W-:Y:S01]  /*2630*/  STSM.16.M88.4 [R2+0x4000], R120 ;  /* 0x0040007802007844 */ /* 0x000fe20000000200 */
[----:B------:R-:W-:Y:S02]  /*2640*/  F2FP.F16.F32.PACK_AB R35, R39, R38 ;  /* 0x000000262723723e */ /* 0x000fe400000000ff */
[----:B------:R-:W-:Y:S01]  /*2650*/  F2FP.F16.F32.PACK_AB R65, R67, R66 ;  /* 0x000000424341723e */ /* 0x000fe200000000ff */
[----:B------:R-:W-:Y:S01]  /*2660*/  STSM.16.M88.4 [R2+0x2000], R24 ;  /* 0x0020001802007844 */ /* 0x000fe20000000200 */
[----:B------:R-:W-:Y:S02]  /*2670*/  F2FP.F16.F32.PACK_AB R105, R107, R106 ;  /* 0x0000006a6b69723e */ /* 0x000fe400000000ff */
[----:B------:R-:W-:Y:S01]  /*2680*/  F2FP.F16.F32.PACK_AB R136, R137, R136 ;  /* 0x000000888988723e */ /* 0x000fe200000000ff */
[----:B------:R-:W-:Y:S01]  /*2690*/  STSM.16.M88.4 [R2+0x6000], R56 ;  /* 0x0060003802007844 */ /* 0x000fe20000000200 */
[----:B------:R-:W-:-:S02]  /*26a0*/  F2FP.F16.F32.PACK_AB R66, R69, R68 ;  /* 0x000000444542723e */ /* 0x000fc400000000ff */
[----:B------:R-:W-:Y:S01]  /*26b0*/  F2FP.F16.F32.PACK_AB R67, R71, R70 ;  /* 0x000000464743723e */ /* 0x000fe200000000ff */
[----:B------:R-:W-:Y:S01]  /*26c0*/  STSM.16.M88.4 [R3], R96 ;  /* 0x0000006003007844 */ /* 0x000fe20000000200 */
[----:B------:R-:W-:Y:S02]  /*26d0*/  LOP3.LUT R0, R0, 0x60, RZ, 0x3c, !PT ;  /* 0x0000006000007812 */ /* 0x000fe400078e3cff */
[----:B------:R-:W-:Y:S01]  /*26e0*/  F2FP.F16.F32.PACK_AB R106, R109, R108 ;  /* 0x0000006c6d6a723e */ /* 0x000fe200000000ff */
[----:B------:R-:W-:Y:S01]  /*26f0*/  STSM.16.M88.4 [R3+0x4000], R128 ;  /* 0x0040008003007844 */ /* 0x000fe20000000200 */
[----:B------:R-:W-:Y:S01]  /*2700*/  F2FP.F16.F32.PACK_AB R107, R111, R110 ;  /* 0x0000006e6f6b723e */ /* 0x000fe200000000ff */
[----:B------:R-:W-:Y:S01]  /*2710*/  VIADD R0, R0, UR56 ;  /* 0x0000003800007c36 */ /* 0x000fe20008000000 */
[----:B------:R-:W-:Y:S01]  /*2720*/  F2FP.F16.F32.PACK_AB R137, R139, R138 ;  /* 0x0000008a8b89723e */ /* 0x000fe200000000ff */
[----:B------:R-:W-:Y:S01]  /*2730*/  STSM.16.M88.4 [R3+0x2000], R32 ;  /* 0x0020002003007844 */ /* 0x000fe20000000200 */
[----:B------:R-:W-:-:S02]  /*2740*/  F2FP.F16.F32.PACK_AB R40, R41, R40 ;  /* 0x000000282928723e */ /* 0x000fc400000000ff */
[----:B------:R-:W-:Y:S01]  /*2750*/  F2FP.F16.F32.PACK_AB R138, R141, R140 ;  /* 0x0000008c8d8a723e */ /* 0x000fe200000000ff */
[----:B------:R-:W-:Y:S01]  /*2760*/  STSM.16.M88.4 [R3+0x6000], R64 ;  /* 0x0060004003007844 */ /* 0x000fe20000000200 */
[----:B------:R-:W-:Y:S02]  /*2770*/  F2FP.F16.F32.PACK_AB R139, R143, R142 ;  /* 0x0000008e8f8b723e */ /* 0x000fe400000000ff */
[----:B------:R-:W-:Y:S01]  /*2780*/  F2FP.F16.F32.PACK_AB R41, R43, R42 ;  /* 0x0000002a2b29723e */ /* 0x000fe200000000ff */
[----:B------:R-:W-:Y:S01]  /*2790*/  STSM.16.M88.4 [R4], R104 ;  /* 0x0000006804007844 */ /* 0x000fe20000000200 */
[----:B------:R-:W-:Y:S02]  /*27a0*/  F2FP.F16.F32.PACK_AB R72, R73, R72 ;  /* 0x000000484948723e */ /* 0x000fe400000000ff */
[----:B------:R-:W-:Y:S01]  /*27b0*/  F2FP.F16.F32.PACK_AB R112, R113, R112 ;  /* 0x000000707170723e */ /* 0x000fe200000000ff */
[----:B------:R-:W-:Y:S01]  /*27c0*/  STSM.16.M88.4 [R4+0x4000], R136 ;  /* 0x0040008804007844 */ /* 0x000fe20000000200 */
[----:B------:R-:W-:-:S02]  /*27d0*/  F2FP.F16.F32.PACK_AB R42, R45, R44 ;  /* 0x0000002c2d2a723e */ /* 0x000fc400000000ff */
[----:B------:R-:W-:Y:S02]  /*27e0*/  F2FP.F16.F32.PACK_AB R43, R47, R46 ;  /* 0x0000002e2f2b723e */ /* 0x000fe400000000ff */
[----:B------:R-:W-:Y:S02]  /*27f0*/  F2FP.F16.F32.PACK_AB R73, R75, R74 ;  /* 0x0000004a4b49723e */ /* 0x000fe400000000ff */
[----:B------:R-:W-:Y:S01]  /*2800*/  F2FP.F16.F32.PACK_AB R113, R115, R114 ;  /* 0x000000727371723e */ /* 0x000fe200000000ff */
[----:B------:R-:W-:Y:S01]  /*2810*/  STSM.16.M88.4 [R4+0x2000], R40 ;  /* 0x0020002804007844 */ /* 0x000fe20000000200 */
[----:B------:R-:W-:Y:S02]  /*2820*/  F2FP.F16.F32.PACK_AB R144, R145, R144 ;  /* 0x000000909190723e */ /* 0x000fe400000000ff */
[----:B------:R-:W-:Y:S02]  /*2830*/  F2FP.F16.F32.PACK_AB R74, R77, R76 ;  /* 0x0000004c4d4a723e */ /* 0x000fe400000000ff */
[----:B------:R-:W-:-:S02]  /*2840*/  F2FP.F16.F32.PACK_AB R75, R79, R78 ;  /* 0x0000004e4f4b723e */ /* 0x000fc400000000ff */
[----:B------:R-:W-:Y:S02]  /*2850*/  F2FP.F16.F32.PACK_AB R114, R117, R116 ;  /* 0x000000747572723e */ /* 0x000fe400000000ff */
[----:B------:R-:W-:Y:S01]  /*2860*/  F2FP.F16.F32.PACK_AB R115, R119, R118 ;  /* 0x000000767773723e */ /* 0x000fe200000000ff */
[----:B------:R-:W-:Y:S01]  /*2870*/  STSM.16.M88.4 [R4+0x6000], R72 ;  /* 0x0060004804007844 */ /* 0x000fe20000000200 */
[----:B------:R-:W-:Y:S02]  /*2880*/  F2FP.F16.F32.PACK_AB R145, R147, R146 ;  /* 0x000000929391723e */ /* 0x000fe400000000ff */
[----:B------:R-:W-:Y:S01]  /*2890*/  F2FP.F16.F32.PACK_AB R48, R49, R48 ;  /* 0x000000303130723e */ /* 0x000fe200000000ff */
[----:B------:R-:W-:Y:S01]  /*28a0*/  STSM.16.M88.4 [R0], R112 ;  /* 0x0000007000007844 */ /* 0x000fe20000000200 */
[----:B------:R-:W-:Y:S02]  /*28b0*/  F2FP.F16.F32.PACK_AB R146, R149, R148 ;  /* 0x000000949592723e */ /* 0x000fe400000000ff */
[----:B------:R-:W-:-:S02]  /*28c0*/  F2FP.F16.F32.PACK_AB R147, R151, R150 ;  /* 0x000000969793723e */ /* 0x000fc400000000ff */
[----:B------:R-:W-:Y:S02]  /*28d0*/  F2FP.F16.F32.PACK_AB R49, R51, R50 ;  /* 0x000000323331723e */ /* 0x000fe400000000ff */
[----:B------:R-:W-:Y:S01]  /*28e0*/  F2FP.F16.F32.PACK_AB R80, R81, R80 ;  /* 0x000000505150723e */ /* 0x000fe200000000ff */
[----:B------:R-:W-:Y:S01]  /*28f0*/  STSM.16.M88.4 [R0+0x4000], R144 ;  /* 0x0040009000007844 */ /* 0x000fe20000000200 */
[----:B------:R-:W-:Y:S02]  /*2900*/  F2FP.F16.F32.PACK_AB R50, R53, R52 ;  /* 0x000000343532723e */ /* 0x000fe400000000ff */
[----:B------:R-:W-:Y:S02]  /*2910*/  F2FP.F16.F32.PACK_AB R51, R55, R54 ;  /* 0x000000363733723e */ /* 0x000fe400000000ff */
[----:B------:R-:W-:Y:S02]  /*2920*/  F2FP.F16.F32.PACK_AB R81, R83, R82 ;  /* 0x000000525351723e */ /* 0x000fe400000000ff */
[----:B------:R-:W-:Y:S01]  /*2930*/  F2FP.F16.F32.PACK_AB R82, R85, R84 ;  /* 0x000000545552723e */ /* 0x000fe200000000ff */
[----:B------:R-:W-:Y:S01]  /*2940*/  STSM.16.M88.4 [R0+0x2000], R48 ;  /* 0x0020003000007844 */ /* 0x000fe20000000200 */
[----:B------:R-:W-:-:S05]  /*2950*/  F2FP.F16.F32.PACK_AB R83, R87, R86 ;  /* 0x000000565753723e */ /* 0x000fca00000000ff */
[----:B------:R-:W-:Y:S01]  /*2960*/  STSM.16.M88.4 [R0+0x6000], R80 ;  /* 0x0060005000007844 */ /* 0x000fe20000000200 */
[----:B------:R1:W-:Y:S06]  /*2970*/  MEMBAR.ALL.CTA ;  /* 0x0000000000007992 */ /* 0x0003ec0000008000 */
[----:B-1----:R-:W1:Y:S02]  /*2980*/  FENCE.VIEW.ASYNC.S ;  /* 0x00000000000073c6 */ /* 0x002e640000000000 */
[----:B-1----:R-:W-:Y:S06]  /*2990*/  BAR.SYNC.DEFER_BLOCKING 0x0 ;  /* 0x0000000000007b1d */ /* 0x002fec0000010000 */
[----:B------:R1:W-:Y:S01]  /*29a0*/  @UP1 UTMASTG.2D [UR12], [UR8] ;  /* 0x0000000c080013b5 */ /* 0x0003e20008008000 */
[----:B------:R0:W-:Y:S01]  /*29b0*/  UTMACMDFLUSH ;  /* 0x00000000000079b7 */ /* 0x0001e20000000000 */
[----:B------:R-:W-:-:S04]  /*29c0*/  DEPBAR.LE SB0, 0x0 ;  /* 0x000080000000791a */ /* 0x000fc80000000000 */
[----:B------:R-:W-:Y:S06]  /*29d0*/  BAR.SYNC.DEFER_BLOCKING 0x0 ;  /* 0x0000000000007b1d */ /* 0x000fec0000010000 */
[----:B-1----:R-:W-:Y:S05]  /*29e0*/  EXIT ;  /* 0x000000000000794d */ /* 0x002fea0003800000 */
.L_x_48:
[----:B------:R-:W1:Y:S02]  /*29f0*/  SYNCS.PHASECHK.TRANS64.TRYWAIT P0, [UR22+0x30000], R3 ;  /* 0x03000003ff0075a7 */ /* 0x000e640008000156 */
[----:B-1----:R-:W-:Y:S05]  /*2a00*/  @!P0 BRA `(.L_x_48) ;  /* 0xfffffffc00f88947 */ /* 0x002fea000383ffff */
[----:B------:R-:W-:Y:S05]  /*2a10*/  BRA `(.L_x_50) ;  /* 0xfffffff4003c7947 */ /* 0x000fea000383ffff */
.L_x_51:
[----:B------:R-:W-:-:S00]  /*2a20*/  BRA `(.L_x_51) ;  /* 0xfffffffc00fc7947 */ /* 0x000fc0000383ffff */
[----:B------:R-:W-:-:S00]  /*2a30*/  NOP ;  /* 0x0000000000007918 */ /* 0x000fc00000000000 */
        /* <DEDUP_REMOVED lines=12> */
.L_x_52:


//--------------------- .nv.shared.gluon_wgmma    --------------------------
	.section	.nv.shared.gluon_wgmma,"aw",@nobits
	.sectionflags	@""
	.align	16
	.zero		1024


//--------------------- .nv.shared.reserved.0     --------------------------
	.section	.nv.shared.reserved.0,"aw",@nobits
	.weak		__nv_reservedSMEM_offset_0_alias
	.size		__nv_reservedSMEM_offset_0_alias, 0, 0
	.other		__nv_reservedSMEM_offset_0_alias,@"STO_CUDA_RESERVED_SHARED STV_DEFAULT"
__nv_reservedSMEM_offset_0_alias:
	.zero		0


//--------------------- .nv.constant0.gluon_wgmma --------------------------
	.section	.nv.constant0.gluon_wgmma,"a",@progbits
	.sectionflags	@""
	.align	4
.nv.constant0.gluon_wgmma:
	.zero		608


//--------------------- SYMBOLS --------------------------

	.type		.nv.reservedSmem.offset0,@object
	.size		.nv.reservedSmem.offset0,0x4
